def gluon_tcgen05(
    a_ptr,
    b_ptr,
    c_ptr,
    M,
    N,
    K,
    stride_am,
    stride_bk,
    stride_cm,
    BLOCK_M: gl.constexpr,
    BLOCK_N: gl.constexpr,
    BLOCK_K: gl.constexpr,
    DTYPE: gl.constexpr,
    A_LAYOUT: gl.constexpr,
    B_LAYOUT: gl.constexpr,
    C_LAYOUT: gl.constexpr,
    B_SHAPE: gl.constexpr,
    TMEM_LAYOUT: gl.constexpr,
    TMEM_REG: gl.constexpr,
    TRANS_B: gl.constexpr,
    NUM_BUFFERS: gl.constexpr,
):
    a_desc = tma.make_tensor_descriptor(
        a_ptr, [M, K], [stride_am, 1], [BLOCK_M, BLOCK_K], A_LAYOUT
    )
    b_desc = tma.make_tensor_descriptor(
        b_ptr,
        [N, K] if TRANS_B else [K, N],
        [stride_bk, 1],
        B_SHAPE,
        B_LAYOUT,
    )
    c_desc = tma.make_tensor_descriptor(
        c_ptr, [M, N], [stride_cm, 1], [BLOCK_M, BLOCK_N], C_LAYOUT
    )

    a_bufs = gl.allocate_shared_memory(
        DTYPE, [NUM_BUFFERS, BLOCK_M, BLOCK_K], A_LAYOUT
    )
    b_bufs = gl.allocate_shared_memory(DTYPE, [NUM_BUFFERS] + B_SHAPE, B_LAYOUT)

    pid_m = gl.program_id(0)
    pid_n = gl.program_id(1)
    off_m = pid_m * BLOCK_M
    off_n = pid_n * BLOCK_N

    tma_bars = gl.allocate_shared_memory(
        gl.int64, [NUM_BUFFERS, 1], mbarrier.MBarrierLayout()
    )
    mma_bars = gl.allocate_shared_memory(
        gl.int64, [NUM_BUFFERS, 1], mbarrier.MBarrierLayout()
    )
    for i in gl.static_range(NUM_BUFFERS):
        mbarrier.init(tma_bars.index(i), count=1)
        mbarrier.init(mma_bars.index(i), count=1)

    acc_tmem = allocate_tensor_memory(gl.float32, [BLOCK_M, BLOCK_N], TMEM_LAYOUT)
    idx = 0
    phase = 0
    use_acc = False
    for k in range(0, K, BLOCK_K):
        a = a_bufs.index(idx)
        b = b_bufs.index(idx)
        tma_bar = tma_bars.index(idx)
        mma_bar = mma_bars.index(idx)
        mbarrier.expect(
            tma_bar, a_desc.block_type.nbytes + b_desc.block_type.nbytes
        )
        tma.async_copy_global_to_shared(a_desc, [off_m, k], tma_bar, a)
        tma.async_copy_global_to_shared(
            b_desc, [off_n, k] if TRANS_B else [k, off_n], tma_bar, b
        )
        mbarrier.wait(tma_bar, phase=phase)

        if TRANS_B:
            b = b.permute((1, 0))
        tcgen05_mma(a, b, acc_tmem, use_acc=use_acc)
        tcgen05_commit(mma_bar)
        mbarrier.wait(mma_bar, phase=phase)
        use_acc = True

        idx += 1
        if idx == NUM_BUFFERS:
            idx = 0
            phase ^= 1

    for i in gl.static_range(NUM_BUFFERS):
        mbarrier.invalidate(tma_bars.index(i))
        mbarrier.invalidate(mma_bars.index(i))

    acc = acc_tmem.load(TMEM_REG)
    c_smem = gl.allocate_shared_memory(DTYPE, [BLOCK_M, BLOCK_N], C_LAYOUT)
    c_smem.store(acc.to(DTYPE))
    fence_async_shared()
    tma.async_copy_shared_to_global(c_desc, [off_m, off_n], c_smem)
    tma.store_wait(pendings=0)

# config = {"BLOCK_K": 32, "BLOCK_M": 64, "BLOCK_N": 256, "arch": "sm_100", "dtype": "fp16", "num_buffers": 1, "num_warps": 4, "trans_b": 1}
# arch = sm_100


// ===== COMPILED SASS (sm_100a) =====

	.target	sm_100a

	.elftype	@"ET_EXEC"


//--------------------- .note.nv.tkinfo           --------------------------
	.section	.note.nv.tkinfo,"",@"SHT_NOTE"
	.sectionflags	@"SHF_NOTE_NV_TKINFO"
	.tkinfo
        /*0018*/ 	.word	0x00000081
        /*0030*/ 	.string	""
        /*0030*/ 	.string	"ptxas-blackwell"
        /*0030*/ 	.string	"Cuda compilation tools, release 12.9, V12.9.86"
        /*0030*/ 	.string	"Build cuda_12.9.r12.9/compiler.36037853_0"
        /*0030*/ 	.string	"-v  -suppress-debug-info  -lineinfo  -arch sm_100a "



//--------------------- .note.nv.cuver            --------------------------
	.section	.note.nv.cuver,"",@"SHT_NOTE"
	.sectionflags	@"SHF_NOTE_NV_CUVER"
        /*0018*/ 	.short	0x0001
        /*001a*/ 	.short	0x0064
        /*001c*/ 	.short	0x0001
        /*001e*/ 	.short	0x0000
        /*0020*/ 	.short	0x0001
        /*0022*/ 	.short	0x0000


//--------------------- .nv.info                  --------------------------
	.section	.nv.info,"",@"SHT_CUDA_INFO"
	.align	4


	//----- nvinfo : EIATTR_REGCOUNT
	.align		4
        /*0000*/ 	.byte	0x04, 0x2f
        /*0002*/ 	.short	(.L_4 - .L_3)
	.align		4
.L_3:
        /*0004*/ 	.word	index@(gluon_tcgen05)
        /*0008*/ 	.word	0x00000088


	//----- nvinfo : EIATTR_FRAME_SIZE
	.align		4
.L_4:
        /*000c*/ 	.byte	0x04, 0x11
        /*000e*/ 	.short	(.L_6 - .L_5)
	.align		4
.L_5:
        /*0010*/ 	.word	index@($__internal_2_$__cuda_sm10x_tcgen05_guardrail_trap_unallocated_columns_being_dealloced)
        /*0014*/ 	.word	0x00000000


	//----- nvinfo : EIATTR_FRAME_SIZE
	.align		4
.L_6:
        /*0018*/ 	.byte	0x04, 0x11
        /*001a*/ 	.short	(.L_8 - .L_7)
	.align		4
.L_7:
        /*001c*/ 	.word	index@($__internal_1_$__cuda_sm10x_tcgen05_guardrail_trap_phase_invalid_during_alloc)
        /*0020*/ 	.word	0x00000000


	//----- nvinfo : EIATTR_FRAME_SIZE
	.align		4
.L_8:
        /*0024*/ 	.byte	0x04, 0x11
        /*0026*/ 	.short	(.L_10 - .L_9)
	.align		4
.L_9:
        /*0028*/ 	.word	index@($__internal_0_$__cuda_sm10x_tcgen05_guardrail_trap_col_being_dealloced_not_returned_by_alloc)
        /*002c*/ 	.word	0x00000000


	//----- nvinfo : EIATTR_FRAME_SIZE
	.align		4
.L_10:
        /*0030*/ 	.byte	0x04, 0x11
        /*0032*/ 	.short	(.L_12 - .L_11)
	.align		4
.L_11:
        /*0034*/ 	.word	index@(gluon_tcgen05)
        /*0038*/ 	.word	0x00000000


	//----- nvinfo : EIATTR_MIN_STACK_SIZE
	.align		4
.L_12:
        /*003c*/ 	.byte	0x04, 0x12
        /*003e*/ 	.short	(.L_14 - .L_13)
	.align		4
.L_13:
        /*0040*/ 	.word	index@(gluon_tcgen05)
        /*0044*/ 	.word	0x00000000
.L_14:


//--------------------- .nv.info.gluon_tcgen05    --------------------------
	.section	.nv.info.gluon_tcgen05,"",@"SHT_CUDA_INFO"
	.sectionflags	@""
	.align	4


	//----- nvinfo : EIATTR_CUDA_API_VERSION
	.align		4
        /*0000*/ 	.byte	0x04, 0x37
        /*0002*/ 	.short	(.L_16 - .L_15)
.L_15:
        /*0004*/ 	.word	0x00000081


	//----- nvinfo : EIATTR_KPARAM_INFO
	.align		4
.L_16:
        /*0008*/ 	.byte	0x04, 0x17
        /*000a*/ 	.short	(.L_18 - .L_17)
.L_17:
        /*000c*/ 	.word	0x00000000
        /*0010*/ 	.short	0x000a
        /*0012*/ 	.short	0x0048
        /*0014*/ 	.byte	0x00, 0xf4, 0x21, 0x00


	//----- nvinfo : EIATTR_KPARAM_INFO
	.align		4
.L_18:
        /*0018*/ 	.byte	0x04, 0x17
        /*001a*/ 	.short	(.L_20 - .L_19)
.L_19:
        /*001c*/ 	.word	0x00000000
        /*0020*/ 	.short	0x0009
        /*0022*/ 	.short	0x0040
        /*0024*/ 	.byte	0x00, 0xf4, 0x21, 0x00


	//----- nvinfo : EIATTR_KPARAM_INFO
	.align		4
.L_20:
        /*0028*/ 	.byte	0x04, 0x17
        /*002a*/ 	.short	(.L_22 - .L_21)
.L_21:
        /*002c*/ 	.word	0x00000000
        /*0030*/ 	.short	0x0008
        /*0032*/ 	.short	0x0038
        /*0034*/ 	.byte	0x00, 0xf0, 0x21, 0x00


	//----- nvinfo : EIATTR_KPARAM_INFO
	.align		4
.L_22:
        /*0038*/ 	.byte	0x04, 0x17
        /*003a*/ 	.short	(.L_24 - .L_23)
.L_23:
        /*003c*/ 	.word	0x00000000
        /*0040*/ 	.short	0x0007
        /*0042*/ 	.short	0x0030
        /*0044*/ 	.byte	0x00, 0xf0, 0x21, 0x00


	//----- nvinfo : EIATTR_KPARAM_INFO
	.align		4
.L_24:
        /*0048*/ 	.byte	0x04, 0x17
        /*004a*/ 	.short	(.L_26 - .L_25)
.L_25:
        /*004c*/ 	.word	0x00000000
        /*0050*/ 	.short	0x0006
        /*0052*/ 	.short	0x0028
        /*0054*/ 	.byte	0x00, 0xf0, 0x21, 0x00


	//----- nvinfo : EIATTR_KPARAM_INFO
	.align		4
.L_26:
        /*0058*/ 	.byte	0x04, 0x17
        /*005a*/ 	.short	(.L_28 - .L_27)
.L_27:
        /*005c*/ 	.word	0x00000000
        /*0060*/ 	.short	0x0005
        /*0062*/ 	.short	0x0020
        /*0064*/ 	.byte	0x00, 0xf0, 0x11, 0x00


	//----- nvinfo : EIATTR_KPARAM_INFO
	.align		4
.L_28:
        /*0068*/ 	.byte	0x04, 0x17
        /*006a*/ 	.short	(.L_30 - .L_29)
.L_29:
        /*006c*/ 	.word	0x00000000
        /*0070*/ 	.short	0x0004
        /*0072*/ 	.short	0x001c
        /*0074*/ 	.byte	0x00, 0xf0, 0x11, 0x00


	//----- nvinfo : EIATTR_KPARAM_INFO
	.align		4
.L_30:
        /*0078*/ 	.byte	0x04, 0x17
        /*007a*/ 	.short	(.L_32 - .L_31)
.L_31:
        /*007c*/ 	.word	0x00000000
        /*0080*/ 	.short	0x0003
        /*0082*/ 	.short	0x0018
        /*0084*/ 	.byte	0x00, 0xf0, 0x11, 0x00


	//----- nvinfo : EIATTR_KPARAM_INFO
	.align		4
.L_32:
        /*0088*/ 	.byte	0x04, 0x17
        /*008a*/ 	.short	(.L_34 - .L_33)
.L_33:
        /*008c*/ 	.word	0x00000000
        /*0090*/ 	.short	0x0002
        /*0092*/ 	.short	0x0010
        /*0094*/ 	.byte	0x00, 0xf4, 0x21, 0x00


	//----- nvinfo : EIATTR_KPARAM_INFO
	.align		4
.L_34:
        /*0098*/ 	.byte	0x04, 0x17
        /*009a*/ 	.short	(.L_36 - .L_35)
.L_35:
        /*009c*/ 	.word	0x00000000
        /*00a0*/ 	.short	0x0001
        /*00a2*/ 	.short	0x0008
        /*00a4*/ 	.byte	0x00, 0xf4, 0x21, 0x00


	//----- nvinfo : EIATTR_KPARAM_INFO
	.align		4
.L_36:
        /*00a8*/ 	.byte	0x04, 0x17
        /*00aa*/ 	.short	(.L_38 - .L_37)
.L_37:
        /*00ac*/ 	.word	0x00000000
        /*00b0*/ 	.short	0x0000
        /*00b2*/ 	.short	0x0000
        /*00b4*/ 	.byte	0x00, 0xf4, 0x21, 0x00


	//----- nvinfo : EIATTR_AT_ENTRY_FRAGMENTS
	.align		4
.L_38:
        /*00b8*/ 	.byte	0x04, 0x4f
        /*00ba*/ 	.short	(.L_40 - .L_39)


	//   ....[0]....
.L_39:
        /*00bc*/ 	.word	0x00000004


	//----- nvinfo : EIATTR_RESERVED_SMEM_USED
	.align		4
.L_40:
        /*00c0*/ 	.byte	0x01, 0x41
	.zero		2


	//----- nvinfo : EIATTR_SPARSE_MMA_MASK
	.align		4
        /*00c4*/ 	.byte	0x03, 0x50
        /*00c6*/ 	.short	0x0000


	//----- nvinfo : EIATTR_TCGEN05_1CTA_USED
	.align		4
        /*00c8*/ 	.byte	0x01, 0x51
	.zero		2


	//----- nvinfo : EIATTR_MAXREG_COUNT
	.align		4
        /*00cc*/ 	.byte	0x03, 0x1b
        /*00ce*/ 	.short	0x00ff


	//----- nvinfo : EIATTR_NUM_BARRIERS
	.align		4
        /*00d0*/ 	.byte	0x02, 0x4c
        /*00d2*/ 	.byte	0x01
	.zero		1


	//----- nvinfo : EIATTR_INT_WARP_WIDE_INSTR_OFFSETS
	.align		4
        /*00d4*/ 	.byte	0x04, 0x31
        /*00d6*/ 	.short	(.L_42 - .L_41)


	//   ....[0]....
.L_41:
        /*00d8*/ 	.word	0x00001780


	//   ....[1]....
        /*00dc*/ 	.word	0x000017a0


	//   ....[2]....
        /*00e0*/ 	.word	0x00001820


	//   ....[3]....
        /*00e4*/ 	.word	0x00001930


	//   ....[4]....
        /*00e8*/ 	.word	0x00001940


	//   ....[5]....
        /*00ec*/ 	.word	0x000019a0


	//   ....[6]....
        /*00f0*/ 	.word	0x000019b0


	//   ....[7]....
        /*00f4*/ 	.word	0x00001bd0


	//   ....[8]....
        /*00f8*/ 	.word	0x00001be0


	//   ....[9]....
        /*00fc*/ 	.word	0x00001d00


	//   ....[10]....
        /*0100*/ 	.word	0x00001d10


	//   ....[11]....
        /*0104*/ 	.word	0x00001d50


	//   ....[12]....
        /*0108*/ 	.word	0x00001d90


	//   ....[13]....
        /*010c*/ 	.word	0x00001ed0


	//   ....[14]....
        /*0110*/ 	.word	0x00001ee0


	//   ....[15]....
        /*0114*/ 	.word	0x000028b0


	//   ....[16]....
        /*0118*/ 	.word	0x00002900


	//----- nvinfo : EIATTR_COOP_GROUP_MASK_REGIDS
	.align		4
.L_42:
        /*011c*/ 	.byte	0x04, 0x29
        /*011e*/ 	.short	(.L_44 - .L_43)


	//   ....[0]....
.L_43:
        /*0120*/ 	.word	0xffffffff


	//   ....[1]....
        /*0124*/ 	.word	0xffffffff


	//   ....[2]....
        /*0128*/ 	.word	0xffffffff


	//   ....[3]....
        /*012c*/ 	.word	0xffffffff


	//   ....[4]....
        /*0130*/ 	.word	0xffffffff


	//   ....[5]....
        /*0134*/ 	.word	0xffffffff


	//   ....[6]....
        /*0138*/ 	.word	0xffffffff


	//   ....[7]....
        /*013c*/ 	.word	0xffffffff


	//   ....[8]....
        /*0140*/ 	.word	0xffffffff


	//   ....[9]....
        /*0144*/ 	.word	0xffffffff


	//----- nvinfo : EIATTR_COOP_GROUP_INSTR_OFFSETS
	.align		4
.L_44:
        /*0148*/ 	.byte	0x04, 0x28
        /*014a*/ 	.short	(.L_46 - .L_45)


	//   ....[0]....
.L_45:
        /*014c*/ 	.word	0x00000050


	//   ....[1]....
        /*0150*/ 	.word	0x00000310


	//   ....[2]....
        /*0154*/ 	.word	0x00000500


	//   ....[3]....
        /*0158*/ 	.word	0x000009a0


	//   ....[4]....
        /*015c*/ 	.word	0x00000ae0


	//   ....[5]....
        /*0160*/ 	.word	0x00000fe0


	//   ....[6]....
        /*0164*/ 	.word	0x00001120


	//   ....[7]....
        /*0168*/ 	.word	0x00001610


	//   ....[8]....
        /*016c*/ 	.word	0x00002740


	//   ....[9]....
        /*0170*/ 	.word	0x000029b0


	//----- nvinfo : EIATTR_VRC_CTA_INIT_COUNT
	.align		4
.L_46:
        /*0174*/ 	.byte	0x02, 0x4a
        /*0176*/ 	.byte	0x80
	.zero		1


	//----- nvinfo : EIATTR_MBARRIER_INSTR_OFFSETS
	.align		4
        /*0178*/ 	.byte	0x04, 0x39
        /*017a*/ 	.short	(.L_48 - .L_47)


	//   ....[0]....
.L_47:
        /*017c*/ 	.word	0x00001840
        /*0180*/ 	.word	0x000000ff
        /*0184*/ 	.word	0x00005000
        /*0188*/ 	.short	0x0100
        /*018a*/ 	.byte	0x08
	.zero		1


	//   ....[1]....
        /*018c*/ 	.word	0x00001850
        /*0190*/ 	.word	0x000000ff
        /*0194*/ 	.word	0x00005010
        /*0198*/ 	.short	0x0100
        /*019a*/ 	.byte	0x08
	.zero		1


	//   ....[2]....
        /*019c*/ 	.word	0x00001af0
        /*01a0*/ 	.word	0x000000ff
        /*01a4*/ 	.word	0x00005000
        /*01a8*/ 	.short	0x010a
        /*01aa*/ 	.byte	0x08
	.zero		1


	//   ....[3]....
        /*01ac*/ 	.word	0x00001c30
        /*01b0*/ 	.word	0x000000ff
        /*01b4*/ 	.word	0x00005010
        /*01b8*/ 	.short	0x010a
        /*01ba*/ 	.byte	0x08
	.zero		1


	//   ....[4]....
        /*01bc*/ 	.word	0x00001e10
        /*01c0*/ 	.word	0x000000ff
        /*01c4*/ 	.word	0x00005000
        /*01c8*/ 	.short	0x010a
        /*01ca*/ 	.byte	0x08
	.zero		1


	//   ....[5]....
        /*01cc*/ 	.word	0x00001f20
        /*01d0*/ 	.word	0x000000ff
        /*01d4*/ 	.word	0x00005010
        /*01d8*/ 	.short	0x010a
        /*01da*/ 	.byte	0x08
	.zero		1


	//   ....[6]....
        /*01dc*/ 	.word	0x00001fb0
        /*01e0*/ 	.word	0x000000ff
        /*01e4*/ 	.word	0x00005000
        /*01e8*/ 	.short	0x0108
        /*01ea*/ 	.byte	0x08
	.zero		1


	//   ....[7]....
        /*01ec*/ 	.word	0x00001fc0
        /*01f0*/ 	.word	0x000000ff
        /*01f4*/ 	.word	0x00005010
        /*01f8*/ 	.short	0x0108
        /*01fa*/ 	.byte	0x08
	.zero		1


	//   ....[8]....
        /*01fc*/ 	.word	0x000029d0
        /*0200*/ 	.word	0x000000ff
        /*0204*/ 	.word	0x00005000
        /*0208*/ 	.short	0x010a
        /*020a*/ 	.byte	0x08
	.zero		1


	//   ....[9]....
        /*020c*/ 	.word	0x00002a00
        /*0210*/ 	.word	0x000000ff
        /*0214*/ 	.word	0x00005010
        /*0218*/ 	.short	0x010a
        /*021a*/ 	.byte	0x08
	.zero		1


	//   ....[10]....
        /*021c*/ 	.word	0x00002a30
        /*0220*/ 	.word	0x000000ff
        /*0224*/ 	.word	0x00005000
        /*0228*/ 	.short	0x010a
        /*022a*/ 	.byte	0x08
	.zero		1


	//   ....[11]....
        /*022c*/ 	.word	0x00002a60
        /*0230*/ 	.word	0x000000ff
        /*0234*/ 	.word	0x00005010
        /*0238*/ 	.short	0x010a
        /*023a*/ 	.byte	0x08
	.zero		1


	//----- nvinfo : EIATTR_NUM_MBARRIERS
	.align		4
.L_48:
        /*023c*/ 	.byte	0x03, 0x38
        /*023e*/ 	.short	0x0002


	//----- nvinfo : EIATTR_EXIT_INSTR_OFFSETS
	.align		4
        /*0240*/ 	.byte	0x04, 0x1c
        /*0242*/ 	.short	(.L_50 - .L_49)


	//   ....[0]....
.L_49:
        /*0244*/ 	.word	0x000029c0


	//----- nvinfo : EIATTR_REQNTID
	.align		4
.L_50:
        /*0248*/ 	.byte	0x04, 0x10
        /*024a*/ 	.short	(.L_52 - .L_51)
.L_51:
        /*024c*/ 	.word	0x00000080
        /*0250*/ 	.word	0x00000001
        /*0254*/ 	.word	0x00000001


	//----- nvinfo : EIATTR_CRS_STACK_SIZE
	.align		4
.L_52:
        /*0258*/ 	.byte	0x04, 0x1e
        /*025a*/ 	.short	(.L_54 - .L_53)
.L_53:
        /*025c*/ 	.word	0x00000000


	//----- nvinfo : EIATTR_CBANK_PARAM_SIZE
	.align		4
.L_54:
        /*0260*/ 	.byte	0x03, 0x19
        /*0262*/ 	.short	0x0050


	//----- nvinfo : EIATTR_PARAM_CBANK
	.align		4
        /*0264*/ 	.byte	0x04, 0x0a
        /*0266*/ 	.short	(.L_56 - .L_55)
	.align		4
.L_55:
        /*0268*/ 	.word	index@(.nv.constant0.gluon_tcgen05)
        /*026c*/ 	.short	0x0380
        /*026e*/ 	.short	0x0050


	//----- nvinfo : EIATTR_SW_WAR
	.align		4
.L_56:
        /*0270*/ 	.byte	0x04, 0x36
        /*0272*/ 	.short	(.L_58 - .L_57)
.L_57:
        /*0274*/ 	.word	0x00000008
.L_58:


//--------------------- .nv.compat                --------------------------
	.section	.nv.compat,"",@"SHT_CUDA_COMPAT_INFO"
	.align	4
        /*0000*/ 	.byte	0x02, 0x02, 0x02, 0x00, 0x02, 0x05, 0x05, 0x00, 0x02, 0x03, 0x03, 0x00, 0x02, 0x06, 0x01, 0x00


//--------------------- .nv.callgraph             --------------------------
	.section	.nv.callgraph,"",@"SHT_CUDA_CALLGRAPH"
	.align	4
	.sectionentsize	8
	.align		4
        /*0000*/ 	.word	0x00000000
	.align		4
        /*0004*/ 	.word	0xffffffff
	.align		4
        /*0008*/ 	.word	0x00000000
	.align		4
        /*000c*/ 	.word	0xfffffffe
	.align		4
        /*0010*/ 	.word	0x00000000
	.align		4
        /*0014*/ 	.word	0xfffffffd
	.align		4
        /*0018*/ 	.word	0x00000000
	.align		4
        /*001c*/ 	.word	0xfffffffc


//--------------------- .text.gluon_tcgen05       --------------------------
	.section	.text.gluon_tcgen05,"ax",@progbits
	.align	128
        .global         gluon_tcgen05
        .type           gluon_tcgen05,@function
        .size           gluon_tcgen05,(.L_x_73 - gluon_tcgen05)
        .other          gluon_tcgen05,@"STO_CUDA_ENTRY STV_DEFAULT"
gluon_tcgen05:
.text.gluon_tcgen05:
[----:B------:R-:W1:Y:S01]  /*0000*/  LDC R1, c[0x0][0x37c] ;  /* 0x0000df00ff017b82 */ /* 0x000e620000000800 */
[----:B------:R-:W2:Y:S02]  /*0010*/  S2R R0, SR_TID.X ;  /* 0x0000000000007919 */ /* 0x000ea40000002100 */
[----:B--2---:R-:W-:-:S13]  /*0020*/  ISETP.GE.U32.AND P2, PT, R0, 0x20, PT ;  /* 0x000000200000780c */ /* 0x004fda0003f46070 */
[----:B------:R-:W-:Y:S05]  /*0030*/  @P2 BRA `(.L_x_0) ;  /* 0x0000000000b82947 */ /* 0x000fea0003800000 */
[----:B------:R-:W2:Y:S01]  /*0040*/  S2UR UR6, SR_CgaCtaId ;  /* 0x00000000000679c3 */ /* 0x000ea20000008800 */
[----:B------:R-:W-:Y:S01]  /*0050*/  NOP ;  /* 0x0000000000007918 */ /* 0x000fe20000000000 */
[----:B------:R-:W-:Y:S02]  /*0060*/  UMOV UR4, 0x40 ;  /* 0x0000004000047882 */ /* 0x000fe40000000000 */
[----:B--2---:R-:W-:-:S09]  /*0070*/  ULEA UR4, UR6, UR4, 0x18 ;  /* 0x0000000406047291 */ /* 0x004fd2000f8ec0ff */
[----:B------:R-:W2:Y:S01]  /*0080*/  LDS.U8 R2, [UR4] ;  /* 0x00000004ff027984 */ /* 0x000ea20008000000 */
[----:B------:R-:W-:Y:S02]  /*0090*/  UMOV UR4, 0x400 ;  /* 0x0000040000047882 */ /* 0x000fe40000000000 */
[----:B------:R-:W-:Y:S01]  /*00a0*/  ULEA UR4, UR6, UR4, 0x18 ;  /* 0x0000000406047291 */ /* 0x000fe2000f8ec0ff */
[----:B--2---:R-:W-:-:S13]  /*00b0*/  ISETP.NE.AND P0, PT, R2, RZ, PT ;  /* 0x000000ff0200720c */ /* 0x004fda0003f05270 */
[----:B------:R-:W-:Y:S05]  /*00c0*/  @P0 BRA `(.L_x_1) ;  /* 0x00000000007c0947 */ /* 0x000fea0003800000 */
[----:B------:R-:W-:-:S13]  /*00d0*/  ELECT P0, URZ, PT ;  /* 0x0000000000ff782f */ /* 0x000fda0003800000 */
[----:B------:R-:W-:Y:S05]  /*00e0*/  @!P0 BRA `(.L_x_2) ;  /* 0x0000000000848947 */ /* 0x000fea0003800000 */
[----:B------:R-:W-:Y:S01]  /*00f0*/  UMOV UR5, 0x8 ;  /* 0x0000000800057882 */ /* 0x000fe20000000000 */
[----:B------:R-:W-:Y:S02]  /*0100*/  IMAD.MOV.U32 R5, RZ, RZ, 0x1 ;  /* 0x00000001ff057424 */ /* 0x000fe400078e00ff */
[----:B------:R-:W-:Y:S02]  /*0110*/  IMAD.MOV.U32 R3, RZ, RZ, 0xff ;  /* 0x000000ffff037424 */ /* 0x000fe400078e00ff */
[----:B------:R-:W-:Y:S04]  /*0120*/  DEPBAR.LE SB2, 0x36 ;  /* 0x0000ad800000791a */ /* 0x000fe80000000000 */
[----:B------:R-:W2:Y:S02]  /*0130*/  UTCATOMSWS.FIND_AND_SET.ALIGN UP0, UR5, UR5 ;  /* 0x00000005000575e3 */ /* 0x000ea40008000800 */
[----:B--2---:R-:W-:-:S04]  /*0140*/  PLOP3.LUT P0, PT, PT, PT, UP0, 0x80, 0x8 ;  /* 0x000000000008781c */ /* 0x004fc80003f0f008 */
[----:B------:R-:W-:-:S04]  /*0150*/  SEL R2, RZ, 0xffffffff, !P0 ;  /* 0xffffffffff027807 */ /* 0x000fc80004000000 */
[----:B------:R-:W-:Y:S01]  /*0160*/  ISETP.NE.AND P0, PT, R2, RZ, PT ;  /* 0x000000ff0200720c */ /* 0x000fe20003f05270 */
[----:B------:R-:W-:-:S12]  /*0170*/  IMAD.U32 R2, RZ, RZ, UR5 ;  /* 0x00000005ff027e24 */ /* 0x000fd8000f8e00ff */
[----:B------:R-:W-:Y:S05]  /*0180*/  @P0 BRA `(.L_x_3) ;  /* 0x0000000000240947 */ /* 0x000fea0003800000 */
.L_x_4:
[----:B------:R-:W-:Y:S05]  /*0190*/  NANOSLEEP 0x64 ;  /* 0x000000640000795d */ /* 0x000fea0003800000 */
[----:B------:R-:W-:-:S05]  /*01a0*/  UMOV UR5, 0x8 ;  /* 0x0000000800057882 */ /* 0x000fca0000000000 */
[----:B------:R-:W-:Y:S04]  /*01b0*/  DEPBAR.LE SB2, 0x36 ;  /* 0x0000ad800000791a */ /* 0x000fe80000000000 */
[----:B------:R-:W2:Y:S02]  /*01c0*/  UTCATOMSWS.FIND_AND_SET.ALIGN UP0, UR5, UR5 ;  /* 0x00000005000575e3 */ /* 0x000ea40008000800 */
[----:B--2---:R-:W-:-:S04]  /*01d0*/  PLOP3.LUT P0, PT, PT, PT, UP0, 0x80, 0x8 ;  /* 0x000000000008781c */ /* 0x004fc80003f0f008 */
[----:B------:R-:W-:-:S04]  /*01e0*/  SEL R2, RZ, 0xffffffff, !P0 ;  /* 0xffffffffff027807 */ /* 0x000fc80004000000 */
[----:B------:R-:W-:Y:S01]  /*01f0*/  ISETP.NE.AND P0, PT, R2, RZ, PT ;  /* 0x000000ff0200720c */ /* 0x000fe20003f05270 */
[----:B------:R-:W-:-:S12]  /*0200*/  IMAD.U32 R2, RZ, RZ, UR5 ;  /* 0x00000005ff027e24 */ /* 0x000fd8000f8e00ff */
[----:B------:R-:W-:Y:S05]  /*0210*/  @!P0 BRA `(.L_x_4) ;  /* 0xfffffffc00dc8947 */ /* 0x000fea000383ffff */
.L_x_3:
[C---:B------:R-:W-:Y:S01]  /*0220*/  VIADD R4, R2.reuse, 0x10 ;  /* 0x0000001002047836 */ /* 0x040fe20000000000 */
[----:B------:R-:W-:Y:S01]  /*0230*/  UMOV UR5, 0x50 ;  /* 0x0000005000057882 */ /* 0x000fe20000000000 */
[----:B------:R-:W-:Y:S01]  /*0240*/  SHF.L.U32 R3, R3, R2, RZ ;  /* 0x0000000203037219 */ /* 0x000fe200000006ff */
[----:B------:R-:W-:Y:S01]  /*0250*/  ULEA UR5, UR6, UR5, 0x18 ;  /* 0x0000000506057291 */ /* 0x000fe2000f8ec0ff */
[----:B------:R-:W-:Y:S01]  /*0260*/  IMAD.SHL.U32 R2, R2, 0x20, RZ ;  /* 0x0000002002027824 */ /* 0x000fe200078e00ff */
[----:B------:R-:W-:-:S04]  /*0270*/  SHF.L.U32 R4, R5, R4, RZ ;  /* 0x0000000405047219 */ /* 0x000fc800000006ff */
[----:B------:R-:W-:-:S05]  /*0280*/  LOP3.LUT R3, R4, R3, RZ, 0xfc, !PT ;  /* 0x0000000304037212 */ /* 0x000fca00078efcff */
[----:B------:R2:W-:Y:S04]  /*0290*/  ATOMS.OR RZ, [UR5], R3 ;  /* 0x00000003ffff798c */ /* 0x0005e8000b000005 */
[----:B------:R2:W-:Y:S01]  /*02a0*/  STS [UR4], R2 ;  /* 0x00000002ff007988 */ /* 0x0005e20008000804 */
[----:B------:R-:W-:Y:S05]  /*02b0*/  BRA `(.L_x_2) ;  /* 0x0000000000107947 */ /* 0x000fea0003800000 */
.L_x_1:
[----:B------:R-:W-:Y:S01]  /*02c0*/  IMAD.MOV.U32 R3, RZ, RZ, -0x1 ;  /* 0xffffffffff037424 */ /* 0x000fe200078e00ff */
[----:B------:R-:W-:-:S04]  /*02d0*/  MOV R2, 0x300 ;  /* 0x0000030000027802 */ /* 0x000fc80000000f00 */
[----:B------:R2:W-:Y:S03]  /*02e0*/  STS [UR4], R3 ;  /* 0x00000003ff007988 */ /* 0x0005e60008000804 */
[----:B-12---:R-:W-:Y:S05]  /*02f0*/  CALL.REL.NOINC `($__internal_1_$__cuda_sm10x_tcgen05_guardrail_trap_phase_invalid_during_alloc) ;  /* 0x0000002400f07944 */ /* 0x006fea0003c00000 */
.L_x_2:
[----:B------:R-:W-:Y:S05]  /*0300*/  WARPSYNC.ALL ;  /* 0x0000000000007948 */ /* 0x000fea0003800000 */
[----:B------:R-:W-:Y:S01]  /*0310*/  NOP ;  /* 0x0000000000007918 */ /* 0x000fe20000000000 */
.L_x_0:
[----:B------:R-:W3:Y:S08]  /*0320*/  S2UR UR4, SR_CgaCtaId ;  /* 0x00000000000479c3 */ /* 0x000ef00000008800 */
[----:B------:R-:W-:Y:S01]  /*0330*/  BAR.SYNC.DEFER_BLOCKING 0x0 ;  /* 0x0000000000007b1d */ /* 0x000fe20000010000 */
[----:B------:R-:W-:-:S05]  /*0340*/  LOP3.LUT R10, R0, 0x7f, RZ, 0xc0, !PT ;  /* 0x0000007f000a7812 */ /* 0x000fca00078ec0ff */
[----:B------:R-:W-:Y:S02]  /*0350*/  UMOV UR8, 0x400 ;  /* 0x0000040000087882 */ /* 0x000fe40000000000 */
[----:B------:R-:W4:Y:S08]  /*0360*/  LDC R4, c[0x0][0x398] ;  /* 0x0000e600ff047b82 */ /* 0x000f300000000800 */
[----:B------:R-:W5:Y:S01]  /*0370*/  LDC R13, c[0x0][0x3a0] ;  /* 0x0000e800ff0d7b82 */ /* 0x000f620000000800 */
[----:B---3--:R-:W-:-:S07]  /*0380*/  ULEA UR8, UR4, UR8, 0x18 ;  /* 0x0000000804087291 */ /* 0x008fce000f8ec0ff */
[----:B------:R-:W3:Y:S02]  /*0390*/  S2UR UR11, SR_CTAID.Y ;  /* 0x00000000000b79c3 */ /* 0x000ee40000002600 */
[----:B--2---:R-:W2:Y:S06]  /*03a0*/  LDS R3, [UR8] ;  /* 0x00000008ff037984 */ /* 0x004eac0008000800 */
[----:B------:R-:W-:Y:S06]  /*03b0*/  BAR.SYNC.DEFER_BLOCKING 0x0 ;  /* 0x0000000000007b1d */ /* 0x000fec0000010000 */
[----:B------:R-:W-:Y:S05]  /*03c0*/  @P2 BRA `(.L_x_5) ;  /* 0x0000000000182947 */ /* 0x000fea0003800000 */
[----:B------:R-:W-:Y:S01]  /*03d0*/  ELECT P0, URZ, PT ;  /* 0x0000000000ff782f */ /* 0x000fe20003800000 */
[----:B------:R-:W-:Y:S01]  /*03e0*/  IMAD.MOV.U32 R2, RZ, RZ, 0x1 ;  /* 0x00000001ff027424 */ /* 0x000fe200078e00ff */
[----:B------:R-:W-:Y:S01]  /*03f0*/  UMOV UR5, 0x40 ;  /* 0x0000004000057882 */ /* 0x000fe20000000000 */
[----:B------:R-:W-:Y:S01]  /*0400*/  UVIRTCOUNT.DEALLOC.SMPOOL 0x80 ;  /* 0x000000800000784c */ /* 0x000fe20000000000 */
[----:B------:R-:W-:-:S09]  /*0410*/  ULEA UR5, UR4, UR5, 0x18 ;  /* 0x0000000504057291 */ /* 0x000fd2000f8ec0ff */
[----:B------:R5:W-:Y:S03]  /*0420*/  @P0 STS.U8 [UR5], R2 ;  /* 0x00000002ff000988 */ /* 0x000be60008000005 */
.L_x_5:
[----:B------:R-:W5:Y:S01]  /*0430*/  S2UR UR4, SR_CTAID.Z ;  /* 0x00000000000479c3 */ /* 0x000f620000002700 */
[----:B------:R-:W4:Y:S01]  /*0440*/  LDCU UR5, c[0x0][0x370] ;  /* 0x00006e00ff0577ac */ /* 0x000f220008000800 */
[----:B------:R-:W-:Y:S01]  /*0450*/  ISETP.GE.U32.AND P0, PT, R10, 0x20, PT ;  /* 0x000000200a00780c */ /* 0x000fe20003f06070 */
[----:B----4-:R-:W-:Y:S01]  /*0460*/  VIADD R4, R4, 0xffffffff ;  /* 0xffffffff04047836 */ /* 0x010fe20000000000 */
[C---:B------:R-:W-:Y:S01]  /*0470*/  ISETP.NE.U32.AND P3, PT, R10.reuse, RZ, PT ;  /* 0x000000ff0a00720c */ /* 0x040fe20003f65070 */
[----:B------:R-:W5:Y:S01]  /*0480*/  LDCU UR7, c[0x0][0x374] ;  /* 0x00006e80ff0777ac */ /* 0x000f620008000800 */
[----:B------:R-:W-:Y:S01]  /*0490*/  LEA R11, R10, UR8, 0x2 ;  /* 0x000000080a0b7c11 */ /* 0x000fe2000f8e10ff */
[----:B-----5:R-:W-:Y:S01]  /*04a0*/  VIADD R12, R13, 0xffffffff ;  /* 0xffffffff0d0c7836 */ /* 0x020fe20000000000 */
[----:B------:R-:W4:Y:S01]  /*04b0*/  S2UR UR6, SR_CTAID.X ;  /* 0x00000000000679c3 */ /* 0x000f220000002500 */
[----:B------:R-:W5:Y:S01]  /*04c0*/  LDCU.64 UR16, c[0x0][0x3c0] ;  /* 0x00007800ff1077ac */ /* 0x000f620008000a00 */
[----:B--2---:R-:W-:Y:S01]  /*04d0*/  R2UR UR25, R3 ;  /* 0x00000000031972ca */ /* 0x004fe200000e0000 */
[----:B------:R-:W-:Y:S04]  /*04e0*/  BSSY.RECONVERGENT B0, `(.L_x_6) ;  /* 0x0000011000007945 */ /* 0x000fe80003800200 */
[----:B------:R2:W-:Y:S01]  /*04f0*/  @!P0 STS [R11], RZ ;  /* 0x000000ff0b008388 */ /* 0x0005e20000000800 */
[----:B------:R-:W-:-:S03]  /*0500*/  NOP ;  /* 0x0000000000007918 */ /* 0x000fc60000000000 */
[----:B------:R2:W-:Y:S01]  /*0510*/  @!P3 STS [UR8+0x24], R4 ;  /* 0x00002404ff00b988 */ /* 0x0005e20008000808 */
[----:B---3--:R-:W-:-:S03]  /*0520*/  UIMAD UR4, UR4, UR7, UR11 ;  /* 0x00000007040472a4 */ /* 0x008fc6000f8e020b */
[----:B------:R2:W-:Y:S01]  /*0530*/  @!P3 STS [UR8+0x20], R12 ;  /* 0x0000200cff00b988 */ /* 0x0005e20008000808 */
[----:B----4-:R-:W-:-:S04]  /*0540*/  UIMAD UR4, UR4, UR5, UR6 ;  /* 0x00000005040472a4 */ /* 0x010fc8000f8e0206 */
[----:B------:R-:W-:-:S04]  /*0550*/  UIMAD UR4, UR4, 0x180, URZ ;  /* 0x00000180040478a4 */ /* 0x000fc8000f8e02ff */
[----:B-----5:R-:W-:-:S04]  /*0560*/  UIADD3 UR12, UP0, UPT, UR4, UR16, URZ ;  /* 0x00000010040c7290 */ /* 0x020fc8000ff1e0ff */
[----:B------:R-:W-:Y:S01]  /*0570*/  ULEA.HI.X.SX32 UR13, UR4, UR17, 0x1, UP0 ;  /* 0x00000011040d7291 */ /* 0x000fe200080f0eff */
[----:B--2---:R-:W-:Y:S11]  /*0580*/  @P3 BRA `(.L_x_7) ;  /* 0x0000000000183947 */ /* 0x004ff60003800000 */
[----:B------:R-:W2:Y:S01]  /*0590*/  LDS R2, [UR8+0x8] ;  /* 0x00000808ff027984 */ /* 0x000ea20008000800 */
[----:B------:R-:W3:Y:S01]  /*05a0*/  LDC.64 R6, c[0x0][0x380] ;  /* 0x0000e000ff067b82 */ /* 0x000ee20000000a00 */
[----:B------:R-:W-:Y:S02]  /*05b0*/  IMAD.MOV.U32 R3, RZ, RZ, 0x70 ;  /* 0x00000070ff037424 */ /* 0x000fe400078e00ff */
[----:B---3--:R3:W-:Y:S03]  /*05c0*/  STS.64 [UR8], R6 ;  /* 0x00000006ff007988 */ /* 0x0087e60008000a08 */
[----:B--2---:R-:W-:-:S05]  /*05d0*/  LOP3.LUT R2, R2, 0x10, R3, 0xd8, !PT ;  /* 0x0000001002027812 */ /* 0x004fca00078ed803 */
[----:B------:R3:W-:Y:S02]  /*05e0*/  STS [UR8+0x8], R2 ;  /* 0x00000802ff007988 */ /* 0x0007e40008000808 */
.L_x_7:
[----:B------:R-:W-:Y:S05]  /*05f0*/  BSYNC.RECONVERGENT B0 ;  /* 0x0000000000007941 */ /* 0x000fea0003800200 */
.L_x_6:
[----:B------:R-:W-:Y:S04]  /*0600*/  BSSY.RECONVERGENT B0, `(.L_x_8) ;  /* 0x000000a000007945 */ /* 0x000fe80003800200 */
[----:B------:R-:W-:Y:S05]  /*0610*/  @P3 BRA `(.L_x_9) ;  /* 0x0000000000203947 */ /* 0x000fea0003800000 */
[----:B---3--:R-:W2:Y:S01]  /*0620*/  LDS R2, [UR8+0x34] ;  /* 0x00003408ff027984 */ /* 0x008ea20008000800 */
[----:B------:R-:W-:Y:S02]  /*0630*/  IMAD.MOV.U32 R3, RZ, RZ, 0x1f000000 ;  /* 0x1f000000ff037424 */ /* 0x000fe400078e00ff */
[----:B------:R-:W-:Y:S01]  /*0640*/  @!P3 IMAD.MOV.U32 R5, RZ, RZ, 0x3f ;  /* 0x0000003fff05b424 */ /* 0x000fe200078e00ff */
[----:B------:R-:W3:Y:S02]  /*0650*/  @!P3 LDS R6, [UR8+0x38] ;  /* 0x00003808ff06b984 */ /* 0x000ee40008000800 */
[----:B--2---:R-:W-:Y:S02]  /*0660*/  LOP3.LUT R2, R2, 0xff000000, R3, 0xb8, !PT ;  /* 0xff00000002027812 */ /* 0x004fe400078eb803 */
[----:B---3--:R-:W-:-:S03]  /*0670*/  @!P3 LOP3.LUT R3, R6, 0xff, R5, 0xb8, !PT ;  /* 0x000000ff0603b812 */ /* 0x008fc600078eb805 */
[----:B------:R2:W-:Y:S04]  /*0680*/  STS [UR8+0x34], R2 ;  /* 0x00003402ff007988 */ /* 0x0005e80008000808 */
[----:B------:R2:W-:Y:S02]  /*0690*/  @!P3 STS [UR8+0x38], R3 ;  /* 0x00003803ff00b988 */ /* 0x0005e40008000808 */
.L_x_9:
[----:B------:R-:W-:Y:S05]  /*06a0*/  BSYNC.RECONVERGENT B0 ;  /* 0x0000000000007941 */ /* 0x000fea0003800200 */
.L_x_8:
[----:B------:R-:W-:Y:S04]  /*06b0*/  BSSY.RECONVERGENT B0, `(.L_x_10) ;  /* 0x000000e000007945 */ /* 0x000fe80003800200 */
[----:B------:R-:W-:Y:S05]  /*06c0*/  @P3 BRA `(.L_x_11) ;  /* 0x0000000000303947 */ /* 0x000fea0003800000 */
[----:B--2---:R-:W2:Y:S01]  /*06d0*/  LDS R3, [UR8+0x34] ;  /* 0x00003408ff037984 */ /* 0x004ea20008000800 */
[----:B------:R-:W4:Y:S03]  /*06e0*/  LDC.64 R8, c[0x0][0x3a8] ;  /* 0x0000ea00ff087b82 */ /* 0x000f260000000a00 */
[----:B---3--:R-:W3:Y:S01]  /*06f0*/  LDS R2, [UR8+0x1c] ;  /* 0x00001c08ff027984 */ /* 0x008ee20008000800 */
[C---:B----4-:R-:W-:Y:S01]  /*0700*/  SHF.L.U64.HI R6, R8.reuse, 0x1, R9 ;  /* 0x0000000108067819 */ /* 0x050fe20000010209 */
[----:B------:R-:W-:-:S03]  /*0710*/  IMAD.SHL.U32 R5, R8, 0x2, RZ ;  /* 0x0000000208057824 */ /* 0x000fc600078e00ff */
[--C-:B------:R-:W-:Y:S02]  /*0720*/  SHF.R.U32.HI R7, RZ, 0x4, R6.reuse ;  /* 0x00000004ff077819 */ /* 0x100fe40000011606 */
[----:B------:R-:W-:-:S05]  /*0730*/  SHF.R.U64 R5, R5, 0x4, R6 ;  /* 0x0000000405057819 */ /* 0x000fca0000001206 */
[----:B------:R4:W-:Y:S01]  /*0740*/  STS [UR8+0xc], R5 ;  /* 0x00000c05ff007988 */ /* 0x0009e20008000808 */
[----:B--2---:R-:W-:Y:S02]  /*0750*/  LOP3.LUT R3, R3, 0x7, RZ, 0xb8, !PT ;  /* 0x0000000703037812 */ /* 0x004fe400078eb8ff */
[----:B---3--:R-:W-:-:S03]  /*0760*/  LOP3.LUT R2, R2, 0xf, R7, 0xb8, !PT ;  /* 0x0000000f02027812 */ /* 0x008fc600078eb807 */
[----:B------:R4:W-:Y:S04]  /*0770*/  STS [UR8+0x34], R3 ;  /* 0x00003403ff007988 */ /* 0x0009e80008000808 */
[----:B------:R4:W-:Y:S02]  /*0780*/  STS [UR8+0x1c], R2 ;  /* 0x00001c02ff007988 */ /* 0x0009e40008000808 */
.L_x_11:
[----:B------:R-:W-:Y:S05]  /*0790*/  BSYNC.RECONVERGENT B0 ;  /* 0x0000000000007941 */ /* 0x000fea0003800200 */
.L_x_10:
[----:B------:R-:W-:Y:S04]  /*07a0*/  BSSY.RECONVERGENT B1, `(.L_x_12) ;  /* 0x000001a000017945 */ /* 0x000fe80003800200 */
[----:B------:R-:W-:Y:S04]  /*07b0*/  BSSY.RELIABLE B0, `(.L_x_13) ;  /* 0x0000015000007945 */ /* 0x000fe80003800100 */
[----:B------:R-:W-:Y:S05]  /*07c0*/  @P3 BRA `(.L_x_14) ;  /* 0x0000000000203947 */ /* 0x000fea0003800000 */
[----:B--234-:R-:W2:Y:S02]  /*07d0*/  LDS R2, [UR8+0x34] ;  /* 0x00003408ff027984 */ /* 0x01cea40008000800 */
[----:B--2---:R-:W-:-:S05]  /*07e0*/  LOP3.LUT R2, R2, 0x38, RZ, 0xb8, !PT ;  /* 0x0000003802027812 */ /* 0x004fca00078eb8ff */
[----:B------:R2:W-:Y:S01]  /*07f0*/  STS [UR8+0x34], R2 ;  /* 0x00003402ff007988 */ /* 0x0005e20008000808 */
[----:B------:R-:W-:Y:S05]  /*0800*/  @P3 BRA `(.L_x_15) ;  /* 0x0000000000203947 */ /* 0x000fea0003800000 */
[----:B--2---:R-:W2:Y:S01]  /*0810*/  LDS R2, [UR8+0x8] ;  /* 0x00000808ff027984 */ /* 0x004ea20008000800 */
[----:B------:R-:W-:-:S05]  /*0820*/  IMAD.MOV.U32 R3, RZ, RZ, 0x780 ;  /* 0x00000780ff037424 */ /* 0x000fca00078e00ff */
[----:B--2---:R-:W-:-:S05]  /*0830*/  LOP3.LUT R2, R2, 0x300, R3, 0xd8, !PT ;  /* 0x0000030002027812 */ /* 0x004fca00078ed803 */
[----:B------:R5:W-:Y:S02]  /*0840*/  STS [UR8+0x8], R2 ;  /* 0x00000802ff007988 */ /* 0x000be40008000808 */
.L_x_14:
[----:B------:R-:W-:Y:S05]  /*0850*/  @P3 BRA `(.L_x_16) ;  /* 0x0000000000283947 */ /* 0x000fea0003800000 */
[----:B--2345:R-:W2:Y:S02]  /*0860*/  LDS R2, [UR8+0x8] ;  /* 0x00000808ff027984 */ /* 0x03cea40008000800 */
[----:B--2---:R-:W-:-:S05]  /*0870*/  LOP3.LUT R2, R2, 0x1800, RZ, 0xb8, !PT ;  /* 0x0000180002027812 */ /* 0x004fca00078eb8ff */
[----:B------:R3:W-:Y:S02]  /*0880*/  STS [UR8+0x8], R2 ;  /* 0x00000802ff007988 */ /* 0x0007e40008000808 */
.L_x_15:
[----:B------:R-:W-:Y:S05]  /*0890*/  @P3 BREAK.RELIABLE B0 ;  /* 0x0000000000003942 */ /* 0x000fea0003800100 */
[----:B------:R-:W-:Y:S05]  /*08a0*/  @P3 BRA `(.L_x_17) ;  /* 0x0000000000243947 */ /* 0x000fea0003800000 */
[----:B------:R-:W4:Y:S01]  /*08b0*/  LDS R3, [UR8+0x8] ;  /* 0x00000808ff037984 */ /* 0x000f220008000800 */
[----:B--23--:R-:W-:-:S05]  /*08c0*/  IMAD.MOV.U32 R2, RZ, RZ, 0x6000 ;  /* 0x00006000ff027424 */ /* 0x00cfca00078e00ff */
[----:B----4-:R-:W-:-:S04]  /*08d0*/  LOP3.LUT R2, R3, 0x4000, R2, 0xd8, !PT ;  /* 0x0000400003027812 */ /* 0x010fc800078ed802 */
[----:B------:R-:W-:-:S05]  /*08e0*/  LOP3.LUT R2, R2, 0x400000, RZ, 0xb8, !PT ;  /* 0x0040000002027812 */ /* 0x000fca00078eb8ff */
[----:B------:R2:W-:Y:S02]  /*08f0*/  STS [UR8+0x8], R2 ;  /* 0x00000802ff007988 */ /* 0x0005e40008000808 */
.L_x_16:
[----:B------:R-:W-:Y:S05]  /*0900*/  BSYNC.RELIABLE B0 ;  /* 0x0000000000007941 */ /* 0x000fea0003800100 */
.L_x_13:
[----:B--2345:R-:W2:Y:S02]  /*0910*/  @!P3 LDS R2, [UR8+0x8] ;  /* 0x00000808ff02b984 */ /* 0x03cea40008000800 */
[----:B--2---:R-:W-:-:S05]  /*0920*/  @!P3 LOP3.LUT R2, R2, 0x8000, RZ, 0xb8, !PT ;  /* 0x000080000202b812 */ /* 0x004fca00078eb8ff */
[----:B------:R4:W-:Y:S02]  /*0930*/  @!P3 STS [UR8+0x8], R2 ;  /* 0x00000802ff00b988 */ /* 0x0009e40008000808 */
.L_x_17:
[----:B------:R-:W-:Y:S05]  /*0940*/  BSYNC.RECONVERGENT B1 ;  /* 0x0000000000017941 */ /* 0x000fea0003800200 */
.L_x_12:
[----:B------:R-:W-:Y:S05]  /*0950*/  WARPSYNC.ALL ;  /* 0x0000000000007948 */ /* 0x000fea0003800000 */
[----:B------:R-:W-:Y:S01]  /*0960*/  NOP ;  /* 0x0000000000007918 */ /* 0x000fe20000000000 */
[----:B------:R-:W-:Y:S05]  /*0970*/  @P0 BRA `(.L_x_18) ;  /* 0x0000000000300947 */ /* 0x000fea0003800000 */
[----:B--234-:R-:W2:Y:S01]  /*0980*/  S2R R2, SR_LANEID ;  /* 0x0000000000027919 */ /* 0x01cea20000000000 */
[----:B------:R-:W-:Y:S05]  /*0990*/  WARPSYNC.ALL ;  /* 0x0000000000007948 */ /* 0x000fea0003800000 */
[----:B------:R-:W-:Y:S01]  /*09a0*/  NOP ;  /* 0x0000000000007918 */ /* 0x000fe20000000000 */
[----:B--2---:R-:W-:-:S05]  /*09b0*/  IMAD.SHL.U32 R5, R2, 0x4, RZ ;  /* 0x0000000402057824 */ /* 0x004fca00078e00ff */
[----:B------:R-:W2:Y:S01]  /*09c0*/  LDS R7, [R5+UR8] ;  /* 0x0000000805077984 */ /* 0x000ea20008000800 */
[----:B------:R-:W-:-:S05]  /*09d0*/  IADD3 R2, P1, PT, R5, UR12, RZ ;  /* 0x0000000c05027c10 */ /* 0x000fca000ff3e0ff */
[----:B------:R-:W-:-:S05]  /*09e0*/  IMAD.X R3, RZ, RZ, UR13, P1 ;  /* 0x0000000dff037e24 */ /* 0x000fca00088e06ff */
[----:B--2---:R5:W2:Y:S01]  /*09f0*/  ATOMG.E.EXCH.STRONG.GPU PT, RZ, [R2], R7 ;  /* 0x0000000702ff73a8 */ /* 0x004aa200041ee100 */
[----:B------:R-:W-:-:S04]  /*0a00*/  DEPBAR {5,4,3,2,1,0} ;  /* 0x0000003f0000791a */ /* 0x000fc80000000000 */
[----:B------:R-:W3:Y:S02]  /*0a10*/  CCTL.E.C.LDCU.IV.DEEP [UR12] ;  /* 0x000000000c007540 */ /* 0x000ee40009c08000 */
[----:B---3--:R5:W-:Y:S01]  /*0a20*/  UTMACCTL.IV [UR12] ;  /* 0x000000000c0079b9 */ /* 0x008be20008000000 */
[----:B------:R-:W-:Y:S01]  /*0a30*/  NOP ;  /* 0x0000000000007918 */ /* 0x000fe20000000000 */
.L_x_18:
[----:B------:R-:W-:Y:S05]  /*0a40*/  @P0 BRA `(.L_x_19) ;  /* 0x00000000000c0947 */ /* 0x000fea0003800000 */
[----:B------:R0:W-:Y:S01]  /*0a50*/  UTMACMDFLUSH ;  /* 0x00000000000079b7 */ /* 0x0001e20000000000 */
[----:B------:R-:W-:Y:S05]  /*0a60*/  @P0 BRA `(.L_x_19) ;  /* 0x0000000000040947 */ /* 0x000fea0003800000 */
[----:B------:R-:W-:-:S04]  /*0a70*/  DEPBAR.LE SB0, 0x0 ;  /* 0x000080000000791a */ /* 0x000fc80000000000 */
.L_x_19:
[----:B------:R-:W-:Y:S05]  /*0a80*/  WARPSYNC.ALL ;  /* 0x0000000000007948 */ /* 0x000fea0003800000 */
[----:B------:R-:W-:Y:S01]  /*0a90*/  NOP ;  /* 0x0000000000007918 */ /* 0x000fe20000000000 */
[----:B--2---:R-:W-:Y:S06]  /*0aa0*/  BAR.SYNC.DEFER_BLOCKING 0x0 ;  /* 0x0000000000007b1d */ /* 0x004fec0000010000 */
[----:B------:R-:W-:Y:S02]  /*0ab0*/  BSSY.RECONVERGENT B1, `(.L_x_20) ;  /* 0x000000b000017945 */ /* 0x000fe40003800200 */
[----:B------:R-:W-:Y:S06]  /*0ac0*/  BAR.SYNC.DEFER_BLOCKING 0x0 ;  /* 0x0000000000007b1d */ /* 0x000fec0000010000 */
[----:B------:R2:W-:Y:S01]  /*0ad0*/  @!P0 STS [R11], RZ ;  /* 0x000000ff0b008388 */ /* 0x0005e20000000800 */
[----:B------:R-:W-:Y:S01]  /*0ae0*/  NOP ;  /* 0x0000000000007918 */ /* 0x000fe20000000000 */
[----:B------:R-:W-:Y:S05]  /*0af0*/  @P3 BRA `(.L_x_21) ;  /* 0x0000000000183947 */ /* 0x000fea0003800000 */
[----:B---345:R-:W3:Y:S01]  /*0b00*/  LDS R2, [UR8+0x8] ;  /* 0x00000808ff027984 */ /* 0x038ee20008000800 */
[----:B------:R-:W4:Y:S01]  /*0b10*/  LDC.64 R6, c[0x0][0x388] ;  /* 0x0000e200ff067b82 */ /* 0x000f220000000a00 */
[----:B------:R-:W-:Y:S02]  /*0b20*/  IMAD.MOV.U32 R3, RZ, RZ, 0x70 ;  /* 0x00000070ff037424 */ /* 0x000fe400078e00ff */
[----:B----4-:R4:W-:Y:S03]  /*0b30*/  STS.64 [UR8], R6 ;  /* 0x00000006ff007988 */ /* 0x0109e60008000a08 */
[----:B---3--:R-:W-:-:S05]  /*0b40*/  LOP3.LUT R2, R2, 0x10, R3, 0xd8, !PT ;  /* 0x0000001002027812 */ /* 0x008fca00078ed803 */
[----:B------:R4:W-:Y:S02]  /*0b50*/  STS [UR8+0x8], R2 ;  /* 0x00000802ff007988 */ /* 0x0009e40008000808 */
.L_x_21:
[----:B-----5:R-:W-:Y:S05]  /*0b60*/  BSYNC.RECONVERGENT B1 ;  /* 0x0000000000017941 */ /* 0x020fea0003800200 */
.L_x_20:
[----:B------:R-:W-:Y:S04]  /*0b70*/  BSSY.RECONVERGENT B2, `(.L_x_22) ;  /* 0x000000f000027945 */ /* 0x000fe80003800200 */
[----:B------:R-:W-:Y:S04]  /*0b80*/  BSSY.RELIABLE B1, `(.L_x_23) ;  /* 0x000000c000017945 */ /* 0x000fe80003800100 */
[----:B------:R-:W-:Y:S05]  /*0b90*/  @P3 BRA `(.L_x_24) ;  /* 0x0000000000283947 */ /* 0x000fea0003800000 */
[----:B---34-:R-:W3:Y:S01]  /*0ba0*/  LDS R2, [UR8+0x34] ;  /* 0x00003408ff027984 */ /* 0x018ee20008000800 */
[----:B------:R-:W-:Y:S01]  /*0bb0*/  IMAD.MOV.U32 R3, RZ, RZ, 0x1f000000 ;  /* 0x1f000000ff037424 */ /* 0x000fe200078e00ff */
[----:B------:R-:W-:Y:S05]  /*0bc0*/  @P3 BREAK.RELIABLE B1 ;  /* 0x0000000000013942 */ /* 0x000fea0003800100 */
[----:B---3--:R-:W-:-:S05]  /*0bd0*/  LOP3.LUT R2, R2, 0xff000000, R3, 0xb8, !PT ;  /* 0xff00000002027812 */ /* 0x008fca00078eb803 */
[----:B------:R3:W-:Y:S01]  /*0be0*/  STS [UR8+0x34], R2 ;  /* 0x00003402ff007988 */ /* 0x0007e20008000808 */
[----:B------:R-:W-:Y:S05]  /*0bf0*/  @P3 BRA `(.L_x_25) ;  /* 0x0000000000183947 */ /* 0x000fea0003800000 */
[----:B---3--:R-:W3:Y:S01]  /*0c00*/  LDS R2, [UR8+0x38] ;  /* 0x00003808ff027984 */ /* 0x008ee20008000800 */
[----:B------:R-:W-:-:S05]  /*0c10*/  IMAD.MOV.U32 R3, RZ, RZ, 0xff ;  /* 0x000000ffff037424 */ /* 0x000fca00078e00ff */
[----:B---3--:R-:W-:-:S05]  /*0c20*/  LOP3.LUT R2, R2, 0xff, R3, 0xb8, !PT ;  /* 0x000000ff02027812 */ /* 0x008fca00078eb803 */
[----:B------:R5:W-:Y:S02]  /*0c30*/  STS [UR8+0x38], R2 ;  /* 0x00003802ff007988 */ /* 0x000be40008000808 */
.L_x_24:
[----:B------:R-:W-:Y:S05]  /*0c40*/  BSYNC.RELIABLE B1 ;  /* 0x0000000000017941 */ /* 0x000fea0003800100 */
.L_x_23:
[----:B------:R2:W-:Y:S02]  /*0c50*/  @!P3 STS [UR8+0x20], R12 ;  /* 0x0000200cff00b988 */ /* 0x0005e40008000808 */
.L_x_25:
[----:B------:R-:W-:Y:S05]  /*0c60*/  BSYNC.RECONVERGENT B2 ;  /* 0x0000000000027941 */ /* 0x000fea0003800200 */
.L_x_22:
[----:B------:R-:W-:Y:S05]  /*0c70*/  WARPSYNC.ALL ;  /* 0x0000000000007948 */ /* 0x000fea0003800000 */
[----:B------:R-:W-:Y:S01]  /*0c80*/  NOP ;  /* 0x0000000000007918 */ /* 0x000fe20000000000 */
[----:B------:R-:W2:Y:S01]  /*0c90*/  LDC R5, c[0x0][0x39c] ;  /* 0x0000e700ff057b82 */ /* 0x000ea20000000800 */
[----:B------:R-:W-:Y:S01]  /*0ca0*/  BSSY.RECONVERGENT B2, `(.L_x_26) ;  /* 0x0000010000027945 */ /* 0x000fe20003800200 */
[----:B--2---:R-:W-:-:S05]  /*0cb0*/  VIADD R5, R5, 0xffffffff ;  /* 0xffffffff05057836 */ /* 0x004fca0000000000 */
[----:B------:R2:W-:Y:S01]  /*0cc0*/  @!P3 STS [UR8+0x24], R5 ;  /* 0x00002405ff00b988 */ /* 0x0005e20008000808 */
[----:B------:R-:W-:Y:S05]  /*0cd0*/  @P3 BRA `(.L_x_27) ;  /* 0x0000000000303947 */ /* 0x000fea0003800000 */
[----:B------:R-:W2:Y:S01]  /*0ce0*/  LDS R3, [UR8+0x34] ;  /* 0x00003408ff037984 */ /* 0x000ea20008000800 */
[----:B----4-:R-:W4:Y:S03]  /*0cf0*/  LDC.64 R6, c[0x0][0x3b0] ;  /* 0x0000ec00ff067b82 */ /* 0x010f260000000a00 */
[----:B---3-5:R-:W3:Y:S01]  /*0d00*/  LDS R2, [UR8+0x1c] ;  /* 0x00001c08ff027984 */ /* 0x028ee20008000800 */
        /* <DEDUP_REMOVED lines=9> */
.L_x_27:
[----:B------:R-:W-:Y:S05]  /*0da0*/  BSYNC.RECONVERGENT B2 ;  /* 0x0000000000027941 */ /* 0x000fea0003800200 */
.L_x_26:
[----:B------:R-:W-:Y:S04]  /*0db0*/  BSSY.RECONVERGENT B3, `(.L_x_28) ;  /* 0x000001a000037945 */ /* 0x000fe80003800200 */
[----:B------:R-:W-:Y:S04]  /*0dc0*/  BSSY.RELIABLE B2, `(.L_x_29) ;  /* 0x0000015000027945 */ /* 0x000fe80003800100 */
[----:B------:R-:W-:Y:S05]  /*0dd0*/  @P3 BRA `(.L_x_30) ;  /* 0x0000000000203947 */ /* 0x000fea0003800000 */
[----:B---345:R-:W3:Y:S02]  /*0de0*/  LDS R2, [UR8+0x34] ;  /* 0x00003408ff027984 */ /* 0x038ee40008000800 */
[----:B---3--:R-:W-:-:S05]  /*0df0*/  LOP3.LUT R2, R2, 0x38, RZ, 0xb8, !PT ;  /* 0x0000003802027812 */ /* 0x008fca00078eb8ff */
[----:B------:R3:W-:Y:S01]  /*0e00*/  STS [UR8+0x34], R2 ;  /* 0x00003402ff007988 */ /* 0x0007e20008000808 */
[----:B------:R-:W-:Y:S05]  /*0e10*/  @P3 BRA `(.L_x_31) ;  /* 0x0000000000203947 */ /* 0x000fea0003800000 */
[----:B---3--:R-:W3:Y:S01]  /*0e20*/  LDS R2, [UR8+0x8] ;  /* 0x00000808ff027984 */ /* 0x008ee20008000800 */
[----:B------:R-:W-:-:S05]  /*0e30*/  IMAD.MOV.U32 R3, RZ, RZ, 0x780 ;  /* 0x00000780ff037424 */ /* 0x000fca00078e00ff */
[----:B---3--:R-:W-:-:S05]  /*0e40*/  LOP3.LUT R2, R2, 0x300, R3, 0xd8, !PT ;  /* 0x0000030002027812 */ /* 0x008fca00078ed803 */
[----:B------:R3:W-:Y:S02]  /*0e50*/  STS [UR8+0x8], R2 ;  /* 0x00000802ff007988 */ /* 0x0007e40008000808 */
.L_x_30:
[----:B------:R-:W-:Y:S05]  /*0e60*/  @P3 BRA `(.L_x_32) ;  /* 0x0000000000283947 */ /* 0x000fea0003800000 */
[----:B---345:R-:W3:Y:S02]  /*0e70*/  LDS R2, [UR8+0x8] ;  /* 0x00000808ff027984 */ /* 0x038ee40008000800 */
[----:B---3--:R-:W-:-:S05]  /*0e80*/  LOP3.LUT R2, R2, 0x1800, RZ, 0xb8, !PT ;  /* 0x0000180002027812 */ /* 0x008fca00078eb8ff */
[----:B------:R4:W-:Y:S02]  /*0e90*/  STS [UR8+0x8], R2 ;  /* 0x00000802ff007988 */ /* 0x0009e40008000808 */
.L_x_31:
[----:B------:R-:W-:Y:S05]  /*0ea0*/  @P3 BREAK.RELIABLE B2 ;  /* 0x0000000000023942 */ /* 0x000fea0003800100 */
[----:B------:R-:W-:Y:S05]  /*0eb0*/  @P3 BRA `(.L_x_33) ;  /* 0x0000000000243947 */ /* 0x000fea0003800000 */
[----:B---34-:R-:W3:Y:S01]  /*0ec0*/  LDS R2, [UR8+0x8] ;  /* 0x00000808ff027984 */ /* 0x018ee20008000800 */
[----:B------:R-:W-:-:S05]  /*0ed0*/  IMAD.MOV.U32 R3, RZ, RZ, 0x6000 ;  /* 0x00006000ff037424 */ /* 0x000fca00078e00ff */
[----:B---3--:R-:W-:-:S04]  /*0ee0*/  LOP3.LUT R2, R2, 0x4000, R3, 0xd8, !PT ;  /* 0x0000400002027812 */ /* 0x008fc800078ed803 */
[----:B------:R-:W-:-:S05]  /*0ef0*/  LOP3.LUT R2, R2, 0x400000, RZ, 0xb8, !PT ;  /* 0x0040000002027812 */ /* 0x000fca00078eb8ff */
[----:B------:R3:W-:Y:S02]  /*0f00*/  STS [UR8+0x8], R2 ;  /* 0x00000802ff007988 */ /* 0x0007e40008000808 */
.L_x_32:
[----:B------:R-:W-:Y:S05]  /*0f10*/  BSYNC.RELIABLE B2 ;  /* 0x0000000000027941 */ /* 0x000fea0003800100 */
.L_x_29:
[----:B---345:R-:W3:Y:S02]  /*0f20*/  @!P3 LDS R2, [UR8+0x8] ;  /* 0x00000808ff02b984 */ /* 0x038ee40008000800 */
[----:B---3--:R-:W-:-:S05]  /*0f30*/  @!P3 LOP3.LUT R2, R2, 0x8000, RZ, 0xb8, !PT ;  /* 0x000080000202b812 */ /* 0x008fca00078eb8ff */
[----:B------:R5:W-:Y:S02]  /*0f40*/  @!P3 STS [UR8+0x8], R2 ;  /* 0x00000802ff00b988 */ /* 0x000be40008000808 */
.L_x_33:
[----:B------:R-:W-:Y:S05]  /*0f50*/  BSYNC.RECONVERGENT B3 ;  /* 0x0000000000037941 */ /* 0x000fea0003800200 */
.L_x_28:
[----:B------:R-:W-:Y:S05]  /*0f60*/  WARPSYNC.ALL ;  /* 0x0000000000007948 */ /* 0x000fea0003800000 */
[----:B------:R-:W-:Y:S01]  /*0f70*/  NOP ;  /* 0x0000000000007918 */ /* 0x000fe20000000000 */
[----:B------:R-:W-:-:S04]  /*0f80*/  UIADD3 UR5, UPT, UPT, UR4, 0x80, URZ ;  /* 0x0000008004057890 */ /* 0x000fc8000fffe0ff */
[----:B------:R-:W-:-:S04]  /*0f90*/  UIADD3 UR14, UP0, UPT, UR5, UR16, URZ ;  /* 0x00000010050e7290 */ /* 0x000fc8000ff1e0ff */
[----:B------:R-:W-:Y:S01]  /*0fa0*/  ULEA.HI.X.SX32 UR15, UR5, UR17, 0x1, UP0 ;  /* 0x00000011050f7291 */ /* 0x000fe200080f0eff */
[----:B------:R-:W-:Y:S11]  /*0fb0*/  @P0 BRA `(.L_x_34) ;  /* 0x0000000000300947 */ /* 0x000ff60003800000 */
[----:B---345:R-:W3:Y:S01]  /*0fc0*/  S2R R2, SR_LANEID ;  /* 0x0000000000027919 */ /* 0x038ee20000000000 */
[----:B------:R-:W-:Y:S05]  /*0fd0*/  WARPSYNC.ALL ;  /* 0x0000000000007948 */ /* 0x000fea0003800000 */
[----:B------:R-:W-:Y:S01]  /*0fe0*/  NOP ;  /* 0x0000000000007918 */ /* 0x000fe20000000000 */
[----:B---3--:R-:W-:-:S05]  /*0ff0*/  IMAD.SHL.U32 R6, R2, 0x4, RZ ;  /* 0x0000000402067824 */ /* 0x008fca00078e00ff */
[----:B------:R-:W3:Y:S01]  /*1000*/  LDS R7, [R6+UR8] ;  /* 0x0000000806077984 */ /* 0x000ee20008000800 */
[----:B------:R-:W-:-:S05]  /*1010*/  IADD3 R2, P1, PT, R6, UR14, RZ ;  /* 0x0000000e06027c10 */ /* 0x000fca000ff3e0ff */
[----:B------:R-:W-:-:S05]  /*1020*/  IMAD.X R3, RZ, RZ, UR15, P1 ;  /* 0x0000000fff037e24 */ /* 0x000fca00088e06ff */
[----:B---3--:R3:W4:Y:S01]  /*1030*/  ATOMG.E.EXCH.STRONG.GPU PT, RZ, [R2], R7 ;  /* 0x0000000702ff73a8 */ /* 0x00872200041ee100 */
[----:B------:R-:W-:-:S04]  /*1040*/  DEPBAR {5,4,3,2,1,0} ;  /* 0x0000003f0000791a */ /* 0x000fc80000000000 */
[----:B------:R-:W5:Y:S02]  /*1050*/  CCTL.E.C.LDCU.IV.DEEP [UR14] ;  /* 0x000000000e007540 */ /* 0x000f640009c08000 */
[----:B-----5:R3:W-:Y:S01]  /*1060*/  UTMACCTL.IV [UR14] ;  /* 0x000000000e0079b9 */ /* 0x0207e20008000000 */
[----:B------:R-:W-:Y:S01]  /*1070*/  NOP ;  /* 0x0000000000007918 */ /* 0x000fe20000000000 */
.L_x_34:
[----:B------:R-:W-:Y:S05]  /*1080*/  @P0 BRA `(.L_x_35) ;  /* 0x00000000000c0947 */ /* 0x000fea0003800000 */
[----:B------:R0:W-:Y:S01]  /*1090*/  UTMACMDFLUSH ;  /* 0x00000000000079b7 */ /* 0x0001e20000000000 */
[----:B------:R-:W-:Y:S05]  /*10a0*/  @P0 BRA `(.L_x_35) ;  /* 0x0000000000040947 */ /* 0x000fea0003800000 */
[----:B------:R-:W-:-:S04]  /*10b0*/  DEPBAR.LE SB0, 0x0 ;  /* 0x000080000000791a */ /* 0x000fc80000000000 */
.L_x_35:
[----:B------:R-:W-:Y:S05]  /*10c0*/  WARPSYNC.ALL ;  /* 0x0000000000007948 */ /* 0x000fea0003800000 */
[----:B------:R-:W-:Y:S01]  /*10d0*/  NOP ;  /* 0x0000000000007918 */ /* 0x000fe20000000000 */
[----:B----4-:R-:W-:Y:S06]  /*10e0*/  BAR.SYNC.DEFER_BLOCKING 0x0 ;  /* 0x0000000000007b1d */ /* 0x010fec0000010000 */
[----:B------:R-:W-:Y:S02]  /*10f0*/  BSSY.RECONVERGENT B3, `(.L_x_36) ;  /* 0x000000b000037945 */ /* 0x000fe40003800200 */
[----:B------:R-:W-:Y:S06]  /*1100*/  BAR.SYNC.DEFER_BLOCKING 0x0 ;  /* 0x0000000000007b1d */ /* 0x000fec0000010000 */
[----:B------:R4:W-:Y:S01]  /*1110*/  @!P0 STS [R11], RZ ;  /* 0x000000ff0b008388 */ /* 0x0009e20000000800 */
[----:B------:R-:W-:Y:S01]  /*1120*/  NOP ;  /* 0x0000000000007918 */ /* 0x000fe20000000000 */
[----:B------:R-:W-:Y:S05]  /*1130*/  @P3 BRA `(.L_x_37) ;  /* 0x0000000000183947 */ /* 0x000fea0003800000 */
[----:B---3-5:R-:W3:Y:S01]  /*1140*/  LDS R2, [UR8+0x8] ;  /* 0x00000808ff027984 */ /* 0x028ee20008000800 */
[----:B------:R-:W5:Y:S01]  /*1150*/  LDC.64 R6, c[0x0][0x390] ;  /* 0x0000e400ff067b82 */ /* 0x000f620000000a00 */
[----:B------:R-:W-:Y:S02]  /*1160*/  IMAD.MOV.U32 R3, RZ, RZ, 0x70 ;  /* 0x00000070ff037424 */ /* 0x000fe400078e00ff */
[----:B-----5:R5:W-:Y:S03]  /*1170*/  STS.64 [UR8], R6 ;  /* 0x00000006ff007988 */ /* 0x020be60008000a08 */
[----:B---3--:R-:W-:-:S05]  /*1180*/  LOP3.LUT R2, R2, 0x10, R3, 0xd8, !PT ;  /* 0x0000001002027812 */ /* 0x008fca00078ed803 */
[----:B------:R5:W-:Y:S02]  /*1190*/  STS [UR8+0x8], R2 ;  /* 0x00000802ff007988 */ /* 0x000be40008000808 */
.L_x_37:
[----:B---3--:R-:W-:Y:S05]  /*11a0*/  BSYNC.RECONVERGENT B3 ;  /* 0x0000000000037941 */ /* 0x008fea0003800200 */
.L_x_36:
[----:B------:R-:W-:Y:S04]  /*11b0*/  BSSY.RECONVERGENT B4, `(.L_x_38) ;  /* 0x0000011000047945 */ /* 0x000fe80003800200 */
[----:B------:R-:W-:Y:S04]  /*11c0*/  BSSY.RELIABLE B3, `(.L_x_39) ;  /* 0x000000e000037945 */ /* 0x000fe80003800100 */
[----:B------:R-:W-:Y:S05]  /*11d0*/  @P3 BRA `(.L_x_40) ;  /* 0x0000000000243947 */ /* 0x000fea0003800000 */
[----:B-----5:R-:W3:Y:S01]  /*11e0*/  LDS R2, [UR8+0x34] ;  /* 0x00003408ff027984 */ /* 0x020ee20008000800 */
[----:B------:R-:W-:-:S05]  /*11f0*/  IMAD.MOV.U32 R3, RZ, RZ, 0x3f000000 ;  /* 0x3f000000ff037424 */ /* 0x000fca00078e00ff */
[----:B---3--:R-:W-:-:S05]  /*1200*/  LOP3.LUT R2, R2, 0xff000000, R3, 0xb8, !PT ;  /* 0xff00000002027812 */ /* 0x008fca00078eb803 */
[----:B------:R3:W-:Y:S01]  /*1210*/  STS [UR8+0x34], R2 ;  /* 0x00003402ff007988 */ /* 0x0007e20008000808 */
[----:B------:R-:W-:Y:S05]  /*1220*/  @P3 BRA `(.L_x_41) ;  /* 0x00000000001c3947 */ /* 0x000fea0003800000 */
[----:B---3--:R-:W3:Y:S01]  /*1230*/  LDS R2, [UR8+0x38] ;  /* 0x00003808ff027984 */ /* 0x008ee20008000800 */
[----:B------:R-:W-:-:S05]  /*1240*/  IMAD.MOV.U32 R3, RZ, RZ, 0x3f ;  /* 0x0000003fff037424 */ /* 0x000fca00078e00ff */
[----:B---3--:R-:W-:-:S05]  /*1250*/  LOP3.LUT R2, R2, 0xff, R3, 0xb8, !PT ;  /* 0x000000ff02027812 */ /* 0x008fca00078eb803 */
[----:B------:R3:W-:Y:S02]  /*1260*/  STS [UR8+0x38], R2 ;  /* 0x00003802ff007988 */ /* 0x0007e40008000808 */
.L_x_40:
[----:B------:R-:W-:Y:S05]  /*1270*/  @P3 BREAK.RELIABLE B3 ;  /* 0x0000000000033942 */ /* 0x000fea0003800100 */
[----:B------:R-:W-:Y:S05]  /*1280*/  @P3 BRA `(.L_x_42) ;  /* 0x00000000000c3947 */ /* 0x000fea0003800000 */
[----:B------:R2:W-:Y:S02]  /*1290*/  STS [UR8+0x20], R5 ;  /* 0x00002005ff007988 */ /* 0x0005e40008000808 */
.L_x_41:
[----:B------:R-:W-:Y:S05]  /*12a0*/  BSYNC.RELIABLE B3 ;  /* 0x0000000000037941 */ /* 0x000fea0003800100 */
.L_x_39:
[----:B------:R2:W-:Y:S02]  /*12b0*/  @!P3 STS [UR8+0x24], R4 ;  /* 0x00002404ff00b988 */ /* 0x0005e40008000808 */
.L_x_42:
[----:B------:R-:W-:Y:S05]  /*12c0*/  BSYNC.RECONVERGENT B4 ;  /* 0x0000000000047941 */ /* 0x000fea0003800200 */
.L_x_38:
[----:B------:R-:W-:Y:S05]  /*12d0*/  WARPSYNC.ALL ;  /* 0x0000000000007948 */ /* 0x000fea0003800000 */
[----:B------:R-:W-:Y:S01]  /*12e0*/  NOP ;  /* 0x0000000000007918 */ /* 0x000fe20000000000 */
[----:B------:R-:W-:Y:S04]  /*12f0*/  BSSY.RECONVERGENT B4, `(.L_x_43) ;  /* 0x000000e000047945 */ /* 0x000fe80003800200 */
[----:B------:R-:W-:Y:S05]  /*1300*/  @P3 BRA `(.L_x_44) ;  /* 0x0000000000303947 */ /* 0x000fea0003800000 */
[----:B------:R-:W2:Y:S02]  /*1310*/  LDS R3, [UR8+0x34] ;  /* 0x00003408ff037984 */ /* 0x000ea40008000800 */
[----:B--2---:R-:W2:Y:S02]  /*1320*/  LDC.64 R4, c[0x0][0x3b8] ;  /* 0x0000ee00ff047b82 */ /* 0x004ea40000000a00 */
[----:B---3-5:R-:W3:Y:S01]  /*1330*/  LDS R2, [UR8+0x1c] ;  /* 0x00001c08ff027984 */ /* 0x028ee20008000800 */
[C---:B--2---:R-:W-:Y:S01]  /*1340*/  SHF.L.U64.HI R5, R4.reuse, 0x1, R5 ;  /* 0x0000000104057819 */ /* 0x044fe20000010205 */
[----:B------:R-:W-:-:S03]  /*1350*/  IMAD.SHL.U32 R4, R4, 0x2, RZ ;  /* 0x0000000204047824 */ /* 0x000fc600078e00ff */
[--C-:B------:R-:W-:Y:S02]  /*1360*/  SHF.R.U32.HI R7, RZ, 0x4, R5.reuse ;  /* 0x00000004ff077819 */ /* 0x100fe40000011605 */
[----:B------:R-:W-:-:S05]  /*1370*/  SHF.R.U64 R4, R4, 0x4, R5 ;  /* 0x0000000404047819 */ /* 0x000fca0000001205 */
[----:B------:R2:W-:Y:S01]  /*1380*/  STS [UR8+0xc], R4 ;  /* 0x00000c04ff007988 */ /* 0x0005e20008000808 */
[----:B------:R-:W-:Y:S02]  /*1390*/  LOP3.LUT R3, R3, 0x7, RZ, 0xb8, !PT ;  /* 0x0000000703037812 */ /* 0x000fe400078eb8ff */
[----:B---3--:R-:W-:-:S03]  /*13a0*/  LOP3.LUT R2, R2, 0xf, R7, 0xb8, !PT ;  /* 0x0000000f02027812 */ /* 0x008fc600078eb807 */
[----:B------:R2:W-:Y:S04]  /*13b0*/  STS [UR8+0x34], R3 ;  /* 0x00003403ff007988 */ /* 0x0005e80008000808 */
[----:B------:R2:W-:Y:S02]  /*13c0*/  STS [UR8+0x1c], R2 ;  /* 0x00001c02ff007988 */ /* 0x0005e40008000808 */
.L_x_44:
[----:B------:R-:W-:Y:S05]  /*13d0*/  BSYNC.RECONVERGENT B4 ;  /* 0x0000000000047941 */ /* 0x000fea0003800200 */
.L_x_43:
[----:B------:R-:W-:Y:S04]  /*13e0*/  BSSY.RECONVERGENT B5, `(.L_x_45) ;  /* 0x000001a000057945 */ /* 0x000fe80003800200 */
[----:B------:R-:W-:Y:S04]  /*13f0*/  BSSY.RELIABLE B4, `(.L_x_46) ;  /* 0x0000015000047945 */ /* 0x000fe80003800100 */
[----:B------:R-:W-:Y:S05]  /*1400*/  @P3 BRA `(.L_x_47) ;  /* 0x0000000000203947 */ /* 0x000fea0003800000 */
[----:B--23-5:R-:W2:Y:S02]  /*1410*/  LDS R2, [UR8+0x34] ;  /* 0x00003408ff027984 */ /* 0x02cea40008000800 */
[----:B--2---:R-:W-:-:S05]  /*1420*/  LOP3.LUT R2, R2, 0x38, RZ, 0xb8, !PT ;  /* 0x0000003802027812 */ /* 0x004fca00078eb8ff */
[----:B------:R2:W-:Y:S01]  /*1430*/  STS [UR8+0x34], R2 ;  /* 0x00003402ff007988 */ /* 0x0005e20008000808 */
[----:B------:R-:W-:Y:S05]  /*1440*/  @P3 BRA `(.L_x_48) ;  /* 0x0000000000203947 */ /* 0x000fea0003800000 */
[----:B--2---:R-:W2:Y:S01]  /*1450*/  LDS R2, [UR8+0x8] ;  /* 0x00000808ff027984 */ /* 0x004ea20008000800 */
[----:B------:R-:W-:-:S05]  /*1460*/  IMAD.MOV.U32 R3, RZ, RZ, 0x780 ;  /* 0x00000780ff037424 */ /* 0x000fca00078e00ff */
[----:B--2---:R-:W-:-:S05]  /*1470*/  LOP3.LUT R2, R2, 0x300, R3, 0xd8, !PT ;  /* 0x0000030002027812 */ /* 0x004fca00078ed803 */
[----:B------:R2:W-:Y:S02]  /*1480*/  STS [UR8+0x8], R2 ;  /* 0x00000802ff007988 */ /* 0x0005e40008000808 */
.L_x_47:
[----:B------:R-:W-:Y:S05]  /*1490*/  @P3 BRA `(.L_x_49) ;  /* 0x0000000000283947 */ /* 0x000fea0003800000 */
[----:B--23-5:R-:W2:Y:S02]  /*14a0*/  LDS R2, [UR8+0x8] ;  /* 0x00000808ff027984 */ /* 0x02cea40008000800 */
[----:B--2---:R-:W-:-:S05]  /*14b0*/  LOP3.LUT R2, R2, 0x1800, RZ, 0xb8, !PT ;  /* 0x0000180002027812 */ /* 0x004fca00078eb8ff */
[----:B------:R3:W-:Y:S02]  /*14c0*/  STS [UR8+0x8], R2 ;  /* 0x00000802ff007988 */ /* 0x0007e40008000808 */
.L_x_48:
[----:B------:R-:W-:Y:S05]  /*14d0*/  @P3 BREAK.RELIABLE B4 ;  /* 0x0000000000043942 */ /* 0x000fea0003800100 */
[----:B------:R-:W-:Y:S05]  /*14e0*/  @P3 BRA `(.L_x_50) ;  /* 0x0000000000243947 */ /* 0x000fea0003800000 */
[----:B--23--:R-:W2:Y:S01]  /*14f0*/  LDS R2, [UR8+0x8] ;  /* 0x00000808ff027984 */ /* 0x00cea20008000800 */
[----:B------:R-:W-:-:S05]  /*1500*/  IMAD.MOV.U32 R3, RZ, RZ, 0x6000 ;  /* 0x00006000ff037424 */ /* 0x000fca00078e00ff */
[----:B--2---:R-:W-:-:S04]  /*1510*/  LOP3.LUT R2, R2, 0x6000, R3, 0xd8, !PT ;  /* 0x0000600002027812 */ /* 0x004fc800078ed803 */
[----:B------:R-:W-:-:S05]  /*1520*/  LOP3.LUT R2, R2, 0x400000, RZ, 0xb8, !PT ;  /* 0x0040000002027812 */ /* 0x000fca00078eb8ff */
[----:B------:R2:W-:Y:S02]  /*1530*/  STS [UR8+0x8], R2 ;  /* 0x00000802ff007988 */ /* 0x0005e40008000808 */
.L_x_49:
[----:B------:R-:W-:Y:S05]  /*1540*/  BSYNC.RELIABLE B4 ;  /* 0x0000000000047941 */ /* 0x000fea0003800100 */
.L_x_46:
[----:B--23-5:R-:W2:Y:S02]  /*1550*/  @!P3 LDS R2, [UR8+0x8] ;  /* 0x00000808ff02b984 */ /* 0x02cea40008000800 */
[----:B--2---:R-:W-:-:S05]  /*1560*/  @!P3 LOP3.LUT R2, R2, 0x8000, RZ, 0xb8, !PT ;  /* 0x000080000202b812 */ /* 0x004fca00078eb8ff */
[----:B------:R5:W-:Y:S02]  /*1570*/  @!P3 STS [UR8+0x8], R2 ;  /* 0x00000802ff00b988 */ /* 0x000be40008000808 */
.L_x_50:
[----:B------:R-:W-:Y:S05]  /*1580*/  BSYNC.RECONVERGENT B5 ;  /* 0x0000000000057941 */ /* 0x000fea0003800200 */
.L_x_45:
[----:B------:R-:W-:Y:S05]  /*1590*/  WARPSYNC.ALL ;  /* 0x0000000000007948 */ /* 0x000fea0003800000 */
[----:B------:R-:W-:Y:S01]  /*15a0*/  NOP ;  /* 0x0000000000007918 */ /* 0x000fe20000000000 */
[----:B------:R-:W-:-:S04]  /*15b0*/  UIADD3 UR4, UPT, UPT, UR4, 0x100, URZ ;  /* 0x0000010004047890 */ /* 0x000fc8000fffe0ff */
[----:B------:R-:W-:-:S04]  /*15c0*/  UIADD3 UR23, UP0, UPT, UR4, UR16, URZ ;  /* 0x0000001004177290 */ /* 0x000fc8000ff1e0ff */
[----:B------:R-:W-:Y:S01]  /*15d0*/  ULEA.HI.X.SX32 UR24, UR4, UR17, 0x1, UP0 ;  /* 0x0000001104187291 */ /* 0x000fe200080f0eff */
[----:B------:R-:W-:Y:S11]  /*15e0*/  @P0 BRA `(.L_x_51) ;  /* 0x0000000000380947 */ /* 0x000ff60003800000 */
[----:B--23-5:R-:W2:Y:S01]  /*15f0*/  S2R R2, SR_LANEID ;  /* 0x0000000000027919 */ /* 0x02cea20000000000 */
[----:B------:R-:W-:Y:S05]  /*1600*/  WARPSYNC.ALL ;  /* 0x0000000000007948 */ /* 0x000fea0003800000 */
[----:B------:R-:W-:Y:S01]  /*1610*/  NOP ;  /* 0x0000000000007918 */ /* 0x000fe20000000000 */
[----:B--2---:R-:W-:-:S05]  /*1620*/  IMAD.SHL.U32 R4, R2, 0x4, RZ ;  /* 0x0000000402047824 */ /* 0x004fca00078e00ff */
[----:B------:R-:W2:Y:S01]  /*1630*/  LDS R5, [R4+UR8] ;  /* 0x0000000804057984 */ /* 0x000ea20008000800 */
[----:B------:R-:W-:Y:S01]  /*1640*/  IADD3 R2, P1, PT, R4, UR23, RZ ;  /* 0x0000001704027c10 */ /* 0x000fe2000ff3e0ff */
[----:B------:R-:W-:-:S04]  /*1650*/  UMOV UR4, UR23 ;  /* 0x0000001700047c82 */ /* 0x000fc80008000000 */
[----:B------:R-:W-:Y:S01]  /*1660*/  IMAD.X R3, RZ, RZ, UR24, P1 ;  /* 0x00000018ff037e24 */ /* 0x000fe200088e06ff */
[----:B------:R-:W-:-:S04]  /*1670*/  UMOV UR5, UR24 ;  /* 0x0000001800057c82 */ /* 0x000fc80008000000 */
[----:B--2---:R2:W3:Y:S01]  /*1680*/  ATOMG.E.EXCH.STRONG.GPU PT, RZ, [R2], R5 ;  /* 0x0000000502ff73a8 */ /* 0x0044e200041ee100 */
[----:B------:R-:W-:-:S04]  /*1690*/  DEPBAR {5,4,3,2,1,0} ;  /* 0x0000003f0000791a */ /* 0x000fc80000000000 */
[----:B------:R-:W5:Y:S02]  /*16a0*/  CCTL.E.C.LDCU.IV.DEEP [UR4] ;  /* 0x0000000004007540 */ /* 0x000f640009c08000 */
[----:B-----5:R2:W-:Y:S01]  /*16b0*/  UTMACCTL.IV [UR4] ;  /* 0x00000000040079b9 */ /* 0x0205e20008000000 */
[----:B------:R-:W-:Y:S01]  /*16c0*/  NOP ;  /* 0x0000000000007918 */ /* 0x000fe20000000000 */
.L_x_51:
[----:B------:R-:W-:Y:S05]  /*16d0*/  @P0 BRA `(.L_x_52) ;  /* 0x00000000000c0947 */ /* 0x000fea0003800000 */
[----:B------:R0:W-:Y:S01]  /*16e0*/  UTMACMDFLUSH ;  /* 0x00000000000079b7 */ /* 0x0001e20000000000 */
[----:B------:R-:W-:Y:S05]  /*16f0*/  @P0 BRA `(.L_x_52) ;  /* 0x0000000000040947 */ /* 0x000fea0003800000 */
[----:B------:R-:W-:-:S04]  /*1700*/  DEPBAR.LE SB0, 0x0 ;  /* 0x000080000000791a */ /* 0x000fc80000000000 */
.L_x_52:
[----:B------:R-:W-:Y:S05]  /*1710*/  WARPSYNC.ALL ;  /* 0x0000000000007948 */ /* 0x000fea0003800000 */
[----:B------:R-:W-:Y:S01]  /*1720*/  NOP ;  /* 0x0000000000007918 */ /* 0x000fe20000000000 */
[----:B---3--:R-:W-:Y:S01]  /*1730*/  BAR.SYNC.DEFER_BLOCKING 0x0 ;  /* 0x0000000000007b1d */ /* 0x008fe20000010000 */
[----:B------:R-:W-:Y:S01]  /*1740*/  ISETP.GE.AND P0, PT, R13, 0x1, PT ;  /* 0x000000010d00780c */ /* 0x000fe20003f06270 */
[----:B------:R-:W-:Y:S01]  /*1750*/  USHF.L.U32 UR11, UR11, 0x8, URZ ;  /* 0x000000080b0b7899 */ /* 0x000fe200080006ff */
[----:B--2--5:R-:W-:Y:S01]  /*1760*/  SHF.R.U32.HI R2, RZ, 0x5, R0 ;  /* 0x00000005ff027819 */ /* 0x024fe20000011600 */
[----:B------:R-:W-:-:S02]  /*1770*/  USHF.L.U32 UR31, UR6, 0x6, URZ ;  /* 0x00000006061f7899 */ /* 0x000fc400080006ff */
[----:B------:R-:W-:Y:S01]  /*1780*/  VOTEU.ALL UP0, P3 ;  /* 0x0000000000ff7886 */ /* 0x000fe20001800000 */
[----:B------:R-:W-:Y:S01]  /*1790*/  UMOV UR4, 0x1 ;  /* 0x0000000100047882 */ /* 0x000fe20000000000 */
[----:B------:R-:W-:Y:S01]  /*17a0*/  VOTEU.ALL UP1, P3 ;  /* 0x0000000000ff7886 */ /* 0x000fe20001820000 */
[----:B------:R-:W-:Y:S02]  /*17b0*/  R2UR UR22, R2 ;  /* 0x00000000021672ca */ /* 0x000fe400000e0000 */
[----:B------:R-:W-:-:S04]  /*17c0*/  @!UP0 UIADD3 UR16, UPT, UPT, -UR4, 0x100000, URZ ;  /* 0x0010000004108890 */ /* 0x000fc8000fffe1ff */
[----:B------:R-:W-:Y:S02]  /*17d0*/  @!UP0 USHF.L.U32 UR17, UR16, 0xb, URZ ;  /* 0x0000000b10118899 */ /* 0x000fe400080006ff */
[----:B------:R-:W-:Y:S02]  /*17e0*/  @!UP0 USHF.L.U32 UR16, UR16, 0x1, URZ ;  /* 0x0000000110108899 */ /* 0x000fe400080006ff */
[----:B------:R-:W-:-:S04]  /*17f0*/  @!UP0 UIADD3 UR4, UPT, UPT, -UR4, 0x100000, URZ ;  /* 0x0010000004048890 */ /* 0x000fc8000fffe1ff */
[----:B------:R-:W-:Y:S02]  /*1800*/  @!UP0 USHF.L.U32 UR5, UR4, 0xb, URZ ;  /* 0x0000000b04058899 */ /* 0x000fe400080006ff */
[----:B------:R-:W-:Y:S01]  /*1810*/  @!UP0 USHF.L.U32 UR4, UR4, 0x1, URZ ;  /* 0x0000000104048899 */ /* 0x000fe200080006ff */
[----:B------:R-:W-:Y:S01]  /*1820*/  VOTEU.ALL UP0, P3 ;  /* 0x0000000000ff7886 */ /* 0x000fe20001800000 */
[----:B------:R-:W2:Y:S04]  /*1830*/  FENCE.VIEW.ASYNC.S ;  /* 0x00000000000073c6 */ /* 0x000ea80000000000 */
[----:B--2---:R2:W3:Y:S06]  /*1840*/  @!UP0 SYNCS.EXCH.64 URZ, [UR8+0x5000], UR16 ;  /* 0x0050001008ff85b2 */ /* 0x0044ec0008000100 */
[----:B------:R2:W5:Y:S01]  /*1850*/  @!UP1 SYNCS.EXCH.64 URZ, [UR8+0x5010], UR4 ;  /* 0x0050100408ff95b2 */ /* 0x0005620008000100 */
[----:B------:R-:W-:Y:S05]  /*1860*/  @!P0 BRA `(.L_x_53) ;  /* 0x0000000400c48947 */ /* 0x000fea0003800000 */
[----:B---3-5:R-:W-:Y:S01]  /*1870*/  BAR.SYNC.DEFER_BLOCKING 0x0 ;  /* 0x0000000000007b1d */ /* 0x028fe20000010000 */
[----:B------:R-:W-:Y:S01]  /*1880*/  ELECT P1, URZ, PT ;  /* 0x0000000000ff782f */ /* 0x000fe20003820000 */
[----:B------:R-:W-:Y:S01]  /*1890*/  @!P3 IMAD.MOV.U32 R2, RZ, RZ, 0x5000 ;  /* 0x00005000ff02b424 */ /* 0x000fe200078e00ff */
[----:B--2---:R-:W-:Y:S02]  /*18a0*/  UIADD3 UR16, UPT, UPT, UR8, 0x4000, URZ ;  /* 0x0000400008107890 */ /* 0x004fe4000fffe0ff */
[----:B------:R-:W-:Y:S01]  /*18b0*/  ISETP.LT.U32.AND P1, PT, R10, 0x20, P1 ;  /* 0x000000200a00780c */ /* 0x000fe20000f21070 */
[----:B------:R-:W-:Y:S01]  /*18c0*/  UMOV UR19, UR31 ;  /* 0x0000001f00137c82 */ /* 0x000fe20008000000 */
[----:B------:R-:W-:Y:S01]  /*18d0*/  ELECT P0, URZ, PT ;  /* 0x0000000000ff782f */ /* 0x000fe20003800000 */
[----:B------:R-:W-:-:S03]  /*18e0*/  USHF.R.U32.HI UR6, URZ, 0x4, UR8 ;  /* 0x00000004ff067899 */ /* 0x000fc60008011608 */
[----:B------:R-:W-:Y:S01]  /*18f0*/  ISETP.LT.U32.AND P0, PT, R10, 0x20, P0 ;  /* 0x000000200a00780c */ /* 0x000fe20000701070 */
[----:B------:R-:W-:Y:S01]  /*1900*/  UMOV UR7, URZ ;  /* 0x000000ff00077c82 */ /* 0x000fe20008000000 */
[----:B------:R-:W-:Y:S01]  /*1910*/  USGXT.U32 UR6, UR6, 0xe ;  /* 0x0000000e0606789a */ /* 0x000fe20008000000 */
[----:B------:R-:W-:-:S04]  /*1920*/  UMOV UR5, URZ ;  /* 0x000000ff00057c82 */ /* 0x000fc80008000000 */
[----:B------:R-:W-:Y:S01]  /*1930*/  VOTEU.ANY UP0, P1 ;  /* 0x0000000000ff7886 */ /* 0x000fe20000800100 */
[----:B------:R-:W-:-:S04]  /*1940*/  VOTEU.ANY UP2, P1 ;  /* 0x0000000000ff7886 */ /* 0x000fc80000840100 */
[----:B------:R-:W-:Y:S02]  /*1950*/  @UP0 UIADD3 UR17, UPT, UPT, UR8, 0x5000, URZ ;  /* 0x0000500008110890 */ /* 0x000fe4000fffe0ff */
[----:B------:R2:W-:Y:S01]  /*1960*/  @!P3 SYNCS.ARRIVE.TRANS64 RZ, [UR8+0x5000], R2 ;  /* 0x00500002ffffb9a7 */ /* 0x0005e20008000008 */
[----:B------:R-:W-:Y:S01]  /*1970*/  @UP0 UMOV UR18, URZ ;  /* 0x000000ff00120c82 */ /* 0x000fe20008000000 */
[----:B------:R-:W-:Y:S01]  /*1980*/  BAR.SYNC.DEFER_BLOCKING 0x0 ;  /* 0x0000000000007b1d */ /* 0x000fe20000010000 */
[----:B------:R-:W-:-:S05]  /*1990*/  UISETP.NE.U32.AND UP0, UPT, UR22, URZ, UPT ;  /* 0x000000ff1600728c */ /* 0x000fca000bf05070 */
[----:B------:R-:W-:Y:S01]  /*19a0*/  VOTEU.ANY UP1, P0 ;  /* 0x0000000000ff7886 */ /* 0x000fe20000020100 */
[----:B------:R-:W-:-:S04]  /*19b0*/  VOTEU.ANY UP3, P0 ;  /* 0x0000000000ff7886 */ /* 0x000fc80000060100 */
[----:B------:R-:W-:Y:S01]  /*19c0*/  @UP1 UIADD3 UR4, UPT, UPT, UR8, 0x5000, URZ ;  /* 0x0000500008041890 */ /* 0x000fe2000fffe0ff */
[----:B------:R-:W-:-:S06]  /*19d0*/  @UP1 UMOV UR10, URZ ;  /* 0x000000ff000a1c82 */ /* 0x000fcc0008000000 */
[----:B------:R-:W-:Y:S01]  /*19e0*/  @UP3 UMOV UR9, UR4 ;  /* 0x0000000400093c82 */ /* 0x000fe20008000000 */
[----:B------:R-:W-:-:S04]  /*19f0*/  USHF.R.U32.HI UR4, URZ, 0x4, UR16 ;  /* 0x00000004ff047899 */ /* 0x000fc80008011610 */
[----:B------:R-:W-:Y:S01]  /*1a00*/  USGXT.U32 UR4, UR4, 0xe ;  /* 0x0000000e0404789a */ /* 0x000fe20008000000 */
[----:B------:R3:W-:Y:S01]  /*1a10*/  @UP2 UTMALDG.2D [UR16], [UR12] ;  /* 0x000000100c0025b4 */ /* 0x0007e20008008000 */
[----:B------:R5:W-:Y:S06]  /*1a20*/  MEMBAR.ALL.CTA ;  /* 0x0000000000007992 */ /* 0x000bec0000008000 */
[----:B-----5:R-:W5:Y:S01]  /*1a30*/  FENCE.VIEW.ASYNC.S ;  /* 0x00000000000073c6 */ /* 0x020f620000000000 */
[----:B---3--:R-:W-:Y:S01]  /*1a40*/  UMOV UR18, 0xfffffffe ;  /* 0xfffffffe00127882 */ /* 0x008fe20000000000 */
[----:B------:R-:W-:Y:S01]  /*1a50*/  UMOV UR19, 0x7fffbfdf ;  /* 0x7fffbfdf00137882 */ /* 0x000fe20000000000 */
[----:B------:R-:W-:Y:S01]  /*1a60*/  UMOV UR16, UR6 ;  /* 0x0000000600107c82 */ /* 0x000fe20008000000 */
[----:B------:R-:W-:-:S02]  /*1a70*/  UIADD3.64 UR20, UPT, UPT, UR6, -UR18, URZ ;  /* 0x8000001206147297 */ /* 0x000fc4000fffe0ff */
[----:B------:R-:W-:Y:S01]  /*1a80*/  UIADD3.64 UR18, UPT, UPT, UR4, -UR18, URZ ;  /* 0x8000001204127297 */ /* 0x000fe2000fffe0ff */
[----:B------:R-:W-:Y:S01]  /*1a90*/  UMOV UR17, 0x80004020 ;  /* 0x8000402000117882 */ /* 0x000fe20000000000 */
[----:B------:R-:W-:Y:S01]  /*1aa0*/  UMOV UR6, UR4 ;  /* 0x0000000400067c82 */ /* 0x000fe20008000000 */
[----:B------:R-:W-:Y:S01]  /*1ab0*/  UMOV UR7, 0x80004020 ;  /* 0x8000402000077882 */ /* 0x000fe20000000000 */
[----:B-----5:R-:W-:Y:S06]  /*1ac0*/  BAR.SYNC.DEFER_BLOCKING 0x0 ;  /* 0x0000000000007b1d */ /* 0x020fec0000010000 */
[----:B------:R2:W-:Y:S02]  /*1ad0*/  @UP3 UTMALDG.2D [UR8], [UR14] ;  /* 0x000000080e0035b4 */ /* 0x0005e40008008000 */
[----:B------:R-:W-:Y:S06]  /*1ae0*/  BAR.SYNC.DEFER_BLOCKING 0x0 ;  /* 0x0000000000007b1d */ /* 0x000fec0000010000 */
[----:B------:R-:W3:Y:S02]  /*1af0*/  SYNCS.PHASECHK.TRANS64.TRYWAIT P0, [UR8+0x5000], RZ ;  /* 0x005000ffff0075a7 */ /* 0x000ee40008001108 */
[----:B--23--:R-:W-:Y:S05]  /*1b00*/  @!P0 BRA `(.L_x_54) ;  /* 0x0000000c00b08947 */ /* 0x00cfea0003800000 */
.L_x_66:
[----:B------:R-:W-:Y:S05]  /*1b10*/  BRA.U UP0, `(.L_x_55) ;  /* 0x00000001001c7547 */ /* 0x000fea000b800000 */
[----:B------:R-:W-:Y:S01]  /*1b20*/  UMOV UR4, 0x0 ;  /* 0x0000000000047882 */ /* 0x000fe20000000000 */
[----:B------:R-:W-:Y:S01]  /*1b30*/  UMOV UR5, 0x4400010 ;  /* 0x0440001000057882 */ /* 0x000fe20000000000 */
[----:B------:R-:W-:Y:S01]  /*1b40*/  UMOV UR26, 0x0 ;  /* 0x00000000001a7882 */ /* 0x000fe20000000000 */
[----:B------:R-:W-:Y:S01]  /*1b50*/  UMOV UR27, 0x4400010 ;  /* 0x04400010001b7882 */ /* 0x000fe20000000000 */
[----:B------:R2:W-:Y:S01]  /*1b60*/  UTCHMMA gdesc[UR6], gdesc[UR16], tmem[UR25], tmem[UR4], idesc[UR5], !UPT ;  /* 0x00ff0410060075ea */ /* 0x0005e2000f800019 */
[----:B------:R2:W-:Y:S01]  /*1b70*/  UTCHMMA gdesc[UR18], gdesc[UR20], tmem[UR25], tmem[UR26], idesc[UR27], UPT ;  /* 0x00ff1a14120075ea */ /* 0x0005e2000b800019 */
[----:B------:R-:W-:Y:S02]  /*1b80*/  NOP ;  /* 0x0000000000007918 */ /* 0x000fe40000000000 */
.L_x_55:
[----:B------:R-:W-:Y:S01]  /*1b90*/  ELECT P0, URZ, PT ;  /* 0x0000000000ff782f */ /* 0x000fe20003800000 */
[----:B--2---:R-:W-:-:S03]  /*1ba0*/  UIADD3 UR4, UPT, UPT, UR8, 0x5010, URZ ;  /* 0x0000501008047890 */ /* 0x004fc6000fffe0ff */
[----:B------:R-:W-:Y:S01]  /*1bb0*/  ISETP.LT.U32.AND P0, PT, R10, 0x20, P0 ;  /* 0x000000200a00780c */ /* 0x000fe20000701070 */
[----:B------:R-:W-:-:S12]  /*1bc0*/  UMOV UR5, URZ ;  /* 0x000000ff00057c82 */ /* 0x000fd80008000000 */
[----:B------:R-:W-:Y:S01]  /*1bd0*/  VOTEU.ANY UP0, P0 ;  /* 0x0000000000ff7886 */ /* 0x000fe20000000100 */
[----:B------:R-:W-:Y:S01]  /*1be0*/  VOTEU.ANY UP1, P0 ;  /* 0x0000000000ff7886 */ /* 0x000fe20000020100 */
[----:B------:R-:W-:-:S03]  /*1bf0*/  ISETP.GE.U32.AND P0, PT, R13, 0x21, PT ;  /* 0x000000210d00780c */ /* 0x000fc60003f06070 */
[----:B------:R-:W-:Y:S02]  /*1c00*/  @UP0 UMOV UR9, UR4 ;  /* 0x0000000400090c82 */ /* 0x000fe40008000000 */
[----:B------:R2:W-:Y:S01]  /*1c10*/  @UP1 UTCBAR [UR9], URZ ;  /* 0x000000ff090013e9 */ /* 0x0005e200080000ff */
[----:B------:R-:W-:Y:S06]  /*1c20*/  BAR.SYNC.DEFER_BLOCKING 0x0 ;  /* 0x0000000000007b1d */ /* 0x000fec0000010000 */
[----:B------:R-:W3:Y:S02]  /*1c30*/  SYNCS.PHASECHK.TRANS64.TRYWAIT P1, [UR8+0x5010], RZ ;  /* 0x005010ffff0075a7 */ /* 0x000ee40008021108 */
[----:B--23--:R-:W-:Y:S05]  /*1c40*/  @!P1 BRA `(.L_x_56) ;  /* 0x0000000c006c9947 */ /* 0x00cfea0003800000 */
.L_x_67:
[----:B------:R-:W-:Y:S05]  /*1c50*/  @!P0 BRA `(.L_x_53) ;  /* 0x0000000000c88947 */ /* 0x000fea0003800000 */
[----:B------:R-:W-:Y:S01]  /*1c60*/  IMAD.MOV.U32 R2, RZ, RZ, 0x1 ;  /* 0x00000001ff027424 */ /* 0x000fe200078e00ff */
[----:B------:R-:W2:Y:S01]  /*1c70*/  LDCU UR32, c[0x0][0x3a0] ;  /* 0x00007400ff2077ac */ /* 0x000ea20008000800 */
[----:B------:R-:W-:-:S05]  /*1c80*/  UMOV UR30, 0x20 ;  /* 0x00000020001e7882 */ /* 0x000fca0000000000 */
.L_x_60:
[----:B------:R-:W-:Y:S01]  /*1c90*/  BAR.SYNC.DEFER_BLOCKING 0x0 ;  /* 0x0000000000007b1d */ /* 0x000fe20000010000 */
[----:B------:R-:W-:Y:S01]  /*1ca0*/  ELECT P1, URZ, PT ;  /* 0x0000000000ff782f */ /* 0x000fe20003820000 */
[----:B------:R-:W-:Y:S01]  /*1cb0*/  @!P3 IMAD.MOV.U32 R3, RZ, RZ, 0x5000 ;  /* 0x00005000ff03b424 */ /* 0x000fe200078e00ff */
[----:B------:R-:W-:Y:S02]  /*1cc0*/  ELECT P0, URZ, PT ;  /* 0x0000000000ff782f */ /* 0x000fe40003800000 */
[C---:B------:R-:W-:Y:S01]  /*1cd0*/  ISETP.LT.U32.AND P1, PT, R10.reuse, 0x20, P1 ;  /* 0x000000200a00780c */ /* 0x040fe20000f21070 */
[----:B------:R-:W-:Y:S01]  /*1ce0*/  UMOV UR10, UR30 ;  /* 0x0000001e000a7c82 */ /* 0x000fe20008000000 */
[----:B------:R-:W-:-:S11]  /*1cf0*/  ISETP.LT.U32.AND P0, PT, R10, 0x20, P0 ;  /* 0x000000200a00780c */ /* 0x000fd60000701070 */
[----:B------:R-:W-:Y:S02]  /*1d00*/  VOTEU.ANY UP0, P1 ;  /* 0x0000000000ff7886 */ /* 0x000fe40000800100 */
[----:B------:R-:W-:-:S03]  /*1d10*/  VOTEU.ANY UP1, P0 ;  /* 0x0000000000ff7886 */ /* 0x000fc60000020100 */
[----:B------:R-:W-:Y:S02]  /*1d20*/  @UP0 UIADD3 UR28, UPT, UPT, UR8, 0x4000, URZ ;  /* 0x00004000081c0890 */ /* 0x000fe4000fffe0ff */
[----:B------:R3:W-:Y:S01]  /*1d30*/  @!P3 SYNCS.ARRIVE.TRANS64 RZ, [UR8+0x5000], R3 ;  /* 0x00500003ffffb9a7 */ /* 0x0007e20008000008 */
[----:B------:R-:W-:Y:S01]  /*1d40*/  @UP0 UIADD3 UR29, UPT, UPT, UR8, 0x5000, URZ ;  /* 0x00005000081d0890 */ /* 0x000fe2000fffe0ff */
[----:B------:R-:W-:Y:S01]  /*1d50*/  VOTEU.ANY UP0, P1 ;  /* 0x0000000000ff7886 */ /* 0x000fe20000800100 */
[----:B------:R-:W-:Y:S01]  /*1d60*/  BAR.SYNC.DEFER_BLOCKING 0x0 ;  /* 0x0000000000007b1d */ /* 0x000fe20000010000 */
[----:B------:R-:W-:Y:S01]  /*1d70*/  @UP1 UIADD3 UR9, UPT, UPT, UR8, 0x5000, URZ ;  /* 0x0000500008091890 */ /* 0x000fe2000fffe0ff */
[----:B---3--:R-:W-:-:S04]  /*1d80*/  IMAD.U32 R3, R2, -0x80000000, RZ ;  /* 0x8000000002037824 */ /* 0x008fc800078e00ff */
[----:B------:R-:W-:Y:S01]  /*1d90*/  VOTEU.ANY UP1, P0 ;  /* 0x0000000000ff7886 */ /* 0x000fe20000020100 */
[----:B------:R3:W-:Y:S01]  /*1da0*/  @UP0 UTMALDG.2D [UR28], [UR12] ;  /* 0x0000001c0c0005b4 */ /* 0x0007e20008008000 */
[----:B------:R-:W-:Y:S01]  /*1db0*/  UISETP.NE.U32.AND UP0, UPT, UR22, URZ, UPT ;  /* 0x000000ff1600728c */ /* 0x000fe2000bf05070 */
[----:B------:R5:W-:Y:S06]  /*1dc0*/  MEMBAR.ALL.CTA ;  /* 0x0000000000007992 */ /* 0x000bec0000008000 */
[----:B-----5:R-:W5:Y:S02]  /*1dd0*/  FENCE.VIEW.ASYNC.S ;  /* 0x00000000000073c6 */ /* 0x020f640000000000 */
[----:B-----5:R-:W-:Y:S06]  /*1de0*/  BAR.SYNC.DEFER_BLOCKING 0x0 ;  /* 0x0000000000007b1d */ /* 0x020fec0000010000 */
[----:B------:R3:W-:Y:S02]  /*1df0*/  @UP1 UTMALDG.2D [UR8], [UR14] ;  /* 0x000000080e0015b4 */ /* 0x0007e40008008000 */
[----:B------:R-:W-:Y:S06]  /*1e00*/  BAR.SYNC.DEFER_BLOCKING 0x0 ;  /* 0x0000000000007b1d */ /* 0x000fec0000010000 */
[----:B------:R-:W5:Y:S02]  /*1e10*/  SYNCS.PHASECHK.TRANS64.TRYWAIT P0, [UR8+0x5000], R3 ;  /* 0x00500003ff0075a7 */ /* 0x000f640008001108 */
[----:B---3-5:R-:W-:Y:S05]  /*1e20*/  @!P0 BRA `(.L_x_57) ;  /* 0x0000000c00008947 */ /* 0x028fea0003800000 */
.L_x_68:
[----:B------:R-:W-:Y:S05]  /*1e30*/  BRA.U UP0, `(.L_x_58) ;  /* 0x00000001001c7547 */ /* 0x000fea000b800000 */
[----:B------:R-:W-:Y:S01]  /*1e40*/  UMOV UR26, 0x0 ;  /* 0x00000000001a7882 */ /* 0x000fe20000000000 */
[----:B------:R-:W-:Y:S01]  /*1e50*/  UMOV UR27, 0x4400010 ;  /* 0x04400010001b7882 */ /* 0x000fe20000000000 */
[----:B------:R-:W-:Y:S01]  /*1e60*/  UMOV UR28, 0x0 ;  /* 0x00000000001c7882 */ /* 0x000fe20000000000 */
[----:B------:R-:W-:Y:S01]  /*1e70*/  UMOV UR29, 0x4400010 ;  /* 0x04400010001d7882 */ /* 0x000fe20000000000 */
[----:B------:R3:W-:Y:S01]  /*1e80*/  UTCHMMA gdesc[UR6], gdesc[UR16], tmem[UR25], tmem[UR26], idesc[UR27], UPT ;  /* 0x00ff1a10060075ea */ /* 0x0007e2000b800019 */
[----:B------:R3:W-:Y:S01]  /*1e90*/  UTCHMMA gdesc[UR18], gdesc[UR20], tmem[UR25], tmem[UR28], idesc[UR29], UPT ;  /* 0x00ff1c14120075ea */ /* 0x0007e2000b800019 */
[----:B------:R-:W-:Y:S02]  /*1ea0*/  NOP ;  /* 0x0000000000007918 */ /* 0x000fe40000000000 */
.L_x_58:
[----:B------:R-:W-:-:S04]  /*1eb0*/  ELECT P0, URZ, PT ;  /* 0x0000000000ff782f */ /* 0x000fc80003800000 */
[----:B------:R-:W-:-:S13]  /*1ec0*/  ISETP.LT.U32.AND P0, PT, R10, 0x20, P0 ;  /* 0x000000200a00780c */ /* 0x000fda0000701070 */
[----:B------:R-:W-:Y:S01]  /*1ed0*/  VOTEU.ANY UP0, P0 ;  /* 0x0000000000ff7886 */ /* 0x000fe20000000100 */
[----:B------:R-:W-:-:S04]  /*1ee0*/  VOTEU.ANY UP1, P0 ;  /* 0x0000000000ff7886 */ /* 0x000fc80000020100 */
[----:B------:R-:W-:Y:S02]  /*1ef0*/  @UP0 UMOV UR9, UR4 ;  /* 0x0000000400090c82 */ /* 0x000fe40008000000 */
[----:B------:R5:W-:Y:S01]  /*1f00*/  @UP1 UTCBAR [UR9], URZ ;  /* 0x000000ff090013e9 */ /* 0x000be200080000ff */
[----:B------:R-:W-:Y:S06]  /*1f10*/  BAR.SYNC.DEFER_BLOCKING 0x0 ;  /* 0x0000000000007b1d */ /* 0x000fec0000010000 */
[----:B------:R-:W3:Y:S02]  /*1f20*/  SYNCS.PHASECHK.TRANS64.TRYWAIT P0, [UR8+0x5010], R3 ;  /* 0x00501003ff0075a7 */ /* 0x000ee40008001108 */
[----:B---3-5:R-:W-:Y:S05]  /*1f30*/  @!P0 BRA `(.L_x_59) ;  /* 0x0000000800c88947 */ /* 0x028fea0003800000 */
.L_x_69:
[----:B------:R-:W-:Y:S01]  /*1f40*/  UIADD3 UR30, UPT, UPT, UR30, 0x20, URZ ;  /* 0x000000201e1e7890 */ /* 0x000fe2000fffe0ff */
[----:B------:R-:W-:-:S03]  /*1f50*/  LOP3.LUT R2, R2, 0x1, RZ, 0x3c, !PT ;  /* 0x0000000102027812 */ /* 0x000fc600078e3cff */
[----:B--2---:R-:W-:-:S09]  /*1f60*/  UISETP.GE.AND UP0, UPT, UR30, UR32, UPT ;  /* 0x000000201e00728c */ /* 0x004fd2000bf06270 */
[----:B------:R-:W-:Y:S05]  /*1f70*/  BRA.U !UP0, `(.L_x_60) ;  /* 0xfffffffd08447547 */ /* 0x000fea000b83ffff */
.L_x_53:
[----:B---3-5:R-:W-:Y:S06]  /*1f80*/  BAR.SYNC.DEFER_BLOCKING 0x0 ;  /* 0x0000000000007b1d */ /* 0x028fec0000010000 */
[----:B------:R-:W-:Y:S04]  /*1f90*/  BSSY.RECONVERGENT B5, `(.L_x_61) ;  /* 0x0000004000057945 */ /* 0x000fe80003800200 */
[----:B------:R-:W-:Y:S05]  /*1fa0*/  @P3 BRA `(.L_x_62) ;  /* 0x0000000000083947 */ /* 0x000fea0003800000 */
[----:B------:R-:W3:Y:S02]  /*1fb0*/  SYNCS.CCTL.IV [UR8+0x5000] ;  /* 0x00500000ff0079b1 */ /* 0x000ee40008000008 */
[----:B---3--:R-:W3:Y:S02]  /*1fc0*/  SYNCS.CCTL.IV [UR8+0x5010] ;  /* 0x00501000ff0079b1 */ /* 0x008ee40008000008 */
.L_x_62:
[----:B--2---:R-:W-:Y:S05]  /*1fd0*/  BSYNC.RECONVERGENT B5 ;  /* 0x0000000000057941 */ /* 0x004fea0003800200 */
.L_x_61:
[----:B------:R-:W-:Y:S01]  /*1fe0*/  ULOP3.LUT UR22, UR22, 0x3, URZ, 0xc0, !UPT ;  /* 0x0000000316167892 */ /* 0x000fe2000f8ec0ff */
[C---:B------:R-:W-:Y:S01]  /*1ff0*/  IMAD.SHL.U32 R2, R0.reuse, 0x10, RZ ;  /* 0x0000001000027824 */ /* 0x040fe200078e00ff */
[----:B------:R-:W-:Y:S01]  /*2000*/  UMOV UR14, UR31 ;  /* 0x0000001f000e7c82 */ /* 0x000fe20008000000 */
[C---:B------:R-:W-:Y:S01]  /*2010*/  IMAD.SHL.U32 R132, R0.reuse, 0x40, RZ ;  /* 0x0000004000847824 */ /* 0x040fe200078e00ff */
[----:B------:R-:W-:Y:S01]  /*2020*/  ULEA UR4, UR22, UR25, 0x15 ;  /* 0x0000001916047291 */ /* 0x000fe2000f8ea8ff */
[----:B------:R-:W-:Y:S01]  /*2030*/  IMAD.SHL.U32 R3, R0, 0x80, RZ ;  /* 0x0000008000037824 */ /* 0x000fe200078e00ff */
[----:B------:R-:W-:Y:S01]  /*2040*/  LOP3.LUT R2, R2, 0x70, RZ, 0xc0, !PT ;  /* 0x0000007002027812 */ /* 0x000fe200078ec0ff */
[----:B------:R-:W-:Y:S01]  /*2050*/  IMAD.SHL.U32 R0, R0, 0x400, RZ ;  /* 0x0000040000007824 */ /* 0x000fe200078e00ff */
[----:B------:R-:W-:Y:S01]  /*2060*/  LOP3.LUT R133, R132, 0x1800, RZ, 0xc0, !PT ;  /* 0x0000180084857812 */ /* 0x000fe200078ec0ff */
[----:B------:R-:W-:Y:S01]  /*2070*/  ULEA UR13, UR22, UR11, 0x6 ;  /* 0x0000000b160d7291 */ /* 0x000fe2000f8e30ff */
[----:B------:R-:W-:Y:S01]  /*2080*/  LOP3.LUT R2, R2, 0x780, R3, 0xf8, !PT ;  /* 0x0000078002027812 */ /* 0x000fe200078ef803 */
[----:B------:R-:W-:Y:S01]  /*2090*/  ULEA UR12, UR22, UR8, 0xd ;  /* 0x00000008160c7291 */ /* 0x000fe2000f8e68ff */
[----:B------:R-:W-:Y:S01]  /*20a0*/  LOP3.LUT R133, R133, 0x4000, R0, 0xf8, !PT ;  /* 0x0000400085857812 */ /* 0x000fe200078ef800 */
[----:B----4-:R-:W-:Y:S01]  /*20b0*/  LDTM.16dp32bit_t0_t15.x128 R4, tmem[UR4] ;  /* 0x00000004000479ee */ /* 0x010fe20008b80000 */
[----:B------:R-:W2:Y:S01]  /*20c0*/  LDTM.16dp32bit_t16_t31.x128 R4, tmem[UR4+0x80] ;  /* 0x00008004000479ee */ /* 0x000ea20008ba0000 */
[----:B------:R-:W-:Y:S01]  /*20d0*/  NOP ;  /* 0x0000000000007918 */ /* 0x000fe20000000000 */
[----:B------:R-:W-:Y:S01]  /*20e0*/  UMOV UR4, UR23 ;  /* 0x0000001700047c82 */ /* 0x000fe20008000000 */
[----:B------:R-:W-:Y:S01]  /*20f0*/  LOP3.LUT R0, R133, R2, RZ, 0xfc, !PT ;  /* 0x0000000285007212 */ /* 0x000fe200078efcff */
[----:B------:R-:W-:Y:S01]  /*2100*/  UMOV UR5, UR24 ;  /* 0x0000001800057c82 */ /* 0x000fe20008000000 */
[----:B--23--:R-:W-:Y:S01]  /*2110*/  BAR.SYNC.DEFER_BLOCKING 0x0 ;  /* 0x0000000000007b1d */ /* 0x00cfe20000010000 */
[----:B------:R-:W-:-:S02]  /*2120*/  ELECT P0, URZ, PT ;  /* 0x0000000000ff782f */ /* 0x000fc40003800000 */
[C---:B------:R-:W-:Y:S02]  /*2130*/  LOP3.LUT R2, R0.reuse, 0x10, RZ, 0x3c, !PT ;  /* 0x0000001000027812 */ /* 0x040fe400078e3cff */
[----:B------:R-:W-:Y:S02]  /*2140*/  LOP3.LUT R3, R0, 0x20, RZ, 0x3c, !PT ;  /* 0x0000002000037812 */ /* 0x000fe400078e3cff */
[----:B------:R-:W-:Y:S02]  /*2150*/  F2FP.F16.F32.PACK_AB R4, R5, R4 ;  /* 0x000000040504723e */ /* 0x000fe400000000ff */
[----:B------:R-:W-:Y:S02]  /*2160*/  F2FP.F16.F32.PACK_AB R68, R69, R68 ;  /* 0x000000444544723e */ /* 0x000fe400000000ff */
[----:B------:R-:W-:Y:S02]  /*2170*/  F2FP.F16.F32.PACK_AB R5, R7, R6 ;  /* 0x000000060705723e */ /* 0x000fe400000000ff */
[----:B------:R-:W-:-:S02]  /*2180*/  F2FP.F16.F32.PACK_AB R12, R13, R12 ;  /* 0x0000000c0d0c723e */ /* 0x000fc400000000ff */
[----:B------:R-:W-:Y:S02]  /*2190*/  F2FP.F16.F32.PACK_AB R69, R71, R70 ;  /* 0x000000464745723e */ /* 0x000fe400000000ff */
[----:B------:R-:W-:Y:S02]  /*21a0*/  F2FP.F16.F32.PACK_AB R76, R77, R76 ;  /* 0x0000004c4d4c723e */ /* 0x000fe400000000ff */
[----:B------:R-:W-:Y:S02]  /*21b0*/  F2FP.F16.F32.PACK_AB R6, R9, R8 ;  /* 0x000000080906723e */ /* 0x000fe400000000ff */
[----:B------:R-:W-:Y:S02]  /*21c0*/  F2FP.F16.F32.PACK_AB R7, R11, R10 ;  /* 0x0000000a0b07723e */ /* 0x000fe400000000ff */
[----:B------:R-:W-:Y:S02]  /*21d0*/  F2FP.F16.F32.PACK_AB R13, R15, R14 ;  /* 0x0000000e0f0d723e */ /* 0x000fe400000000ff */
[----:B------:R-:W-:Y:S01]  /*21e0*/  F2FP.F16.F32.PACK_AB R70, R73, R72 ;  /* 0x000000484946723e */ /* 0x000fe200000000ff */
[----:B------:R-:W-:Y:S01]  /*21f0*/  STS.128 [R0+UR8], R4 ;  /* 0x0000000400007988 */ /* 0x000fe20008000c08 */
[----:B------:R-:W-:-:S02]  /*2200*/  F2FP.F16.F32.PACK_AB R71, R75, R74 ;  /* 0x0000004a4b47723e */ /* 0x000fc400000000ff */
[----:B------:R-:W-:Y:S02]  /*2210*/  F2FP.F16.F32.PACK_AB R77, R79, R78 ;  /* 0x0000004e4f4d723e */ /* 0x000fe400000000ff */
[----:B------:R-:W-:Y:S01]  /*2220*/  F2FP.F16.F32.PACK_AB R14, R17, R16 ;  /* 0x00000010110e723e */ /* 0x000fe200000000ff */
[----:B------:R-:W-:Y:S01]  /*2230*/  STS.128 [R0+UR8+0x2000], R68 ;  /* 0x0020004400007988 */ /* 0x000fe20008000c08 */
[----:B------:R-:W-:Y:S02]  /*2240*/  F2FP.F16.F32.PACK_AB R15, R19, R18 ;  /* 0x00000012130f723e */ /* 0x000fe400000000ff */
[----:B------:R-:W-:Y:S02]  /*2250*/  F2FP.F16.F32.PACK_AB R20, R21, R20 ;  /* 0x000000141514723e */ /* 0x000fe400000000ff */
[----:B------:R-:W-:Y:S01]  /*2260*/  F2FP.F16.F32.PACK_AB R78, R81, R80 ;  /* 0x00000050514e723e */ /* 0x000fe200000000ff */
[----:B------:R-:W-:Y:S01]  /*2270*/  STS.128 [R2+UR8], R12 ;  /* 0x0000000c02007988 */ /* 0x000fe20008000c08 */
[----:B------:R-:W-:-:S02]  /*2280*/  F2FP.F16.F32.PACK_AB R79, R83, R82 ;  /* 0x00000052534f723e */ /* 0x000fc400000000ff */
[----:B------:R-:W-:Y:S02]  /*2290*/  F2FP.F16.F32.PACK_AB R84, R85, R84 ;  /* 0x000000545554723e */ /* 0x000fe400000000ff */
[----:B------:R-:W-:Y:S01]  /*22a0*/  F2FP.F16.F32.PACK_AB R21, R23, R22 ;  /* 0x000000161715723e */ /* 0x000fe200000000ff */
[----:B------:R2:W-:Y:S01]  /*22b0*/  STS.128 [R2+UR8+0x2000], R76 ;  /* 0x0020004c02007988 */ /* 0x0005e20008000c08 */
[----:B------:R-:W-:Y:S02]  /*22c0*/  F2FP.F16.F32.PACK_AB R28, R29, R28 ;  /* 0x0000001c1d1c723e */ /* 0x000fe400000000ff */
[----:B------:R-:W-:Y:S02]  /*22d0*/  F2FP.F16.F32.PACK_AB R85, R87, R86 ;  /* 0x000000565755723e */ /* 0x000fe400000000ff */
[----:B------:R-:W-:Y:S02]  /*22e0*/  F2FP.F16.F32.PACK_AB R92, R93, R92 ;  /* 0x0000005c5d5c723e */ /* 0x000fe400000000ff */
[----:B------:R-:W-:-:S02]  /*22f0*/  F2FP.F16.F32.PACK_AB R22, R25, R24 ;  /* 0x000000181916723e */ /* 0x000fc400000000ff */
[----:B------:R-:W-:Y:S02]  /*2300*/  F2FP.F16.F32.PACK_AB R23, R27, R26 ;  /* 0x0000001a1b17723e */ /* 0x000fe400000000ff */
[----:B------:R-:W-:Y:S02]  /*2310*/  F2FP.F16.F32.PACK_AB R29, R31, R30 ;  /* 0x0000001e1f1d723e */ /* 0x000fe400000000ff */
[----:B------:R-:W-:Y:S01]  /*2320*/  F2FP.F16.F32.PACK_AB R36, R37, R36 ;  /* 0x000000242524723e */ /* 0x000fe200000000ff */
[----:B------:R3:W-:Y:S01]  /*2330*/  STS.128 [R3+UR8], R20 ;  /* 0x0000001403007988 */ /* 0x0007e20008000c08 */
[----:B------:R-:W-:Y:S02]  /*2340*/  F2FP.F16.F32.PACK_AB R86, R89, R88 ;  /* 0x000000585956723e */ /* 0x000fe400000000ff */
[----:B------:R-:W-:Y:S02]  /*2350*/  F2FP.F16.F32.PACK_AB R87, R91, R90 ;  /* 0x0000005a5b57723e */ /* 0x000fe400000000ff */
[----:B------:R-:W-:-:S02]  /*2360*/  F2FP.F16.F32.PACK_AB R93, R95, R94 ;  /* 0x0000005e5f5d723e */ /* 0x000fc400000000ff */
[----:B------:R-:W-:Y:S01]  /*2370*/  F2FP.F16.F32.PACK_AB R100, R101, R100 ;  /* 0x000000646564723e */ /* 0x000fe200000000ff */
[----:B------:R3:W-:Y:S01]  /*2380*/  STS.128 [R3+UR8+0x2000], R84 ;  /* 0x0020005403007988 */ /* 0x0007e20008000c08 */
[----:B------:R-:W-:Y:S02]  /*2390*/  F2FP.F16.F32.PACK_AB R30, R33, R32 ;  /* 0x00000020211e723e */ /* 0x000fe400000000ff */
[----:B------:R-:W-:Y:S02]  /*23a0*/  F2FP.F16.F32.PACK_AB R31, R35, R34 ;  /* 0x00000022231f723e */ /* 0x000fe400000000ff */
[----:B------:R-:W-:Y:S02]  /*23b0*/  F2FP.F16.F32.PACK_AB R37, R39, R38 ;  /* 0x000000262725723e */ /* 0x000fe400000000ff */
[----:B------:R-:W-:Y:S02]  /*23c0*/  F2FP.F16.F32.PACK_AB R44, R45, R44 ;  /* 0x0000002c2d2c723e */ /* 0x000fe400000000ff */
[----:B------:R-:W-:-:S02]  /*23d0*/  F2FP.F16.F32.PACK_AB R94, R97, R96 ;  /* 0x00000060615e723e */ /* 0x000fc400000000ff */
[----:B------:R-:W-:Y:S02]  /*23e0*/  F2FP.F16.F32.PACK_AB R95, R99, R98 ;  /* 0x00000062635f723e */ /* 0x000fe400000000ff */
[----:B------:R-:W-:Y:S02]  /*23f0*/  F2FP.F16.F32.PACK_AB R101, R103, R102 ;  /* 0x000000666765723e */ /* 0x000fe400000000ff */
[----:B------:R-:W-:Y:S02]  /*2400*/  F2FP.F16.F32.PACK_AB R108, R109, R108 ;  /* 0x0000006c6d6c723e */ /* 0x000fe400000000ff */
[----:B------:R-:W-:Y:S02]  /*2410*/  LOP3.LUT R8, R0, 0x30, RZ, 0x3c, !PT ;  /* 0x0000003000087812 */ /* 0x000fe400078e3cff */
[----:B------:R-:W-:Y:S02]  /*2420*/  F2FP.F16.F32.PACK_AB R38, R41, R40 ;  /* 0x000000282926723e */ /* 0x000fe400000000ff */
[----:B------:R-:W-:Y:S01]  /*2430*/  F2FP.F16.F32.PACK_AB R39, R43, R42 ;  /* 0x0000002a2b27723e */ /* 0x000fe200000000ff */
[----:B------:R3:W-:Y:S01]  /*2440*/  STS.128 [R8+UR8], R28 ;  /* 0x0000001c08007988 */ /* 0x0007e20008000c08 */
[----:B------:R-:W-:-:S02]  /*2450*/  F2FP.F16.F32.PACK_AB R45, R47, R46 ;  /* 0x0000002e2f2d723e */ /* 0x000fc400000000ff */
[----:B------:R-:W-:Y:S01]  /*2460*/  F2FP.F16.F32.PACK_AB R52, R53, R52 ;  /* 0x000000343534723e */ /* 0x000fe200000000ff */
[----:B------:R3:W-:Y:S01]  /*2470*/  STS.128 [R8+UR8+0x2000], R92 ;  /* 0x0020005c08007988 */ /* 0x0007e20008000c08 */
[----:B------:R-:W-:Y:S02]  /*2480*/  F2FP.F16.F32.PACK_AB R102, R105, R104 ;  /* 0x000000686966723e */ /* 0x000fe400000000ff */
[----:B------:R-:W-:Y:S02]  /*2490*/  F2FP.F16.F32.PACK_AB R103, R107, R106 ;  /* 0x0000006a6b67723e */ /* 0x000fe400000000ff */
[----:B------:R-:W-:Y:S02]  /*24a0*/  F2FP.F16.F32.PACK_AB R109, R111, R110 ;  /* 0x0000006e6f6d723e */ /* 0x000fe400000000ff */
[----:B------:R-:W-:Y:S02]  /*24b0*/  F2FP.F16.F32.PACK_AB R116, R117, R116 ;  /* 0x000000747574723e */ /* 0x000fe400000000ff */
[----:B------:R-:W-:-:S02]  /*24c0*/  LOP3.LUT R9, R0, 0x40, RZ, 0x3c, !PT ;  /* 0x0000004000097812 */ /* 0x000fc400078e3cff */
[----:B------:R-:W-:Y:S02]  /*24d0*/  F2FP.F16.F32.PACK_AB R46, R49, R48 ;  /* 0x00000030312e723e */ /* 0x000fe400000000ff */
[----:B------:R-:W-:Y:S01]  /*24e0*/  F2FP.F16.F32.PACK_AB R47, R51, R50 ;  /* 0x00000032332f723e */ /* 0x000fe200000000ff */
[----:B------:R3:W-:Y:S01]  /*24f0*/  STS.128 [R9+UR8], R36 ;  /* 0x0000002409007988 */ /* 0x0007e20008000c08 */
[----:B------:R-:W-:Y:S02]  /*2500*/  F2FP.F16.F32.PACK_AB R53, R55, R54 ;  /* 0x000000363735723e */ /* 0x000fe400000000ff */
[----:B------:R-:W-:Y:S01]  /*2510*/  F2FP.F16.F32.PACK_AB R60, R61, R60 ;  /* 0x0000003c3d3c723e */ /* 0x000fe200000000ff */
[----:B------:R3:W-:Y:S01]  /*2520*/  STS.128 [R9+UR8+0x2000], R100 ;  /* 0x0020006409007988 */ /* 0x0007e20008000c08 */
[----:B------:R-:W-:Y:S02]  /*2530*/  F2FP.F16.F32.PACK_AB R110, R113, R112 ;  /* 0x00000070716e723e */ /* 0x000fe400000000ff */
[----:B------:R-:W-:-:S02]  /*2540*/  F2FP.F16.F32.PACK_AB R111, R115, R114 ;  /* 0x00000072736f723e */ /* 0x000fc400000000ff */
        /* <DEDUP_REMOVED lines=11> */
[----:B--2---:R-:W-:Y:S02]  /*2600*/  LOP3.LUT R2, R0, 0x60, RZ, 0x3c, !PT ;  /* 0x0000006000027812 */ /* 0x004fe400078e3cff */
[----:B------:R-:W-:Y:S02]  /*2610*/  F2FP.F16.F32.PACK_AB R62, R65, R64 ;  /* 0x00000040413e723e */ /* 0x000fe400000000ff */
[----:B------:R-:W-:Y:S01]  /*2620*/  F2FP.F16.F32.PACK_AB R63, R67, R66 ;  /* 0x00000042433f723e */ /* 0x000fe200000000ff */
[----:B------:R3:W-:Y:S01]  /*2630*/  STS.128 [R2+UR8], R52 ;  /* 0x0000003402007988 */ /* 0x0007e20008000c08 */
[----:B------:R-:W-:-:S02]  /*2640*/  F2FP.F16.F32.PACK_AB R126, R129, R128 ;  /* 0x00000080817e723e */ /* 0x000fc400000000ff */
[----:B------:R-:W-:Y:S01]  /*2650*/  F2FP.F16.F32.PACK_AB R127, R131, R130 ;  /* 0x00000082837f723e */ /* 0x000fe200000000ff */
[----:B------:R3:W-:Y:S01]  /*2660*/  STS.128 [R2+UR8+0x2000], R116 ;  /* 0x0020007402007988 */ /* 0x0007e20008000c08 */
[----:B------:R-:W-:-:S05]  /*2670*/  LOP3.LUT R0, R0, 0x70, RZ, 0x3c, !PT ;  /* 0x0000007000007812 */ /* 0x000fca00078e3cff */
[----:B------:R3:W-:Y:S04]  /*2680*/  STS.128 [R0+UR8], R60 ;  /* 0x0000003c00007988 */ /* 0x0007e80008000c08 */
[----:B------:R3:W-:Y:S01]  /*2690*/  STS.128 [R0+UR8+0x2000], R124 ;  /* 0x0020007c00007988 */ /* 0x0007e20008000c08 */
[----:B------:R2:W-:Y:S06]  /*26a0*/  MEMBAR.ALL.CTA ;  /* 0x0000000000007992 */ /* 0x0005ec0000008000 */
[----:B--2---:R-:W2:Y:S02]  /*26b0*/  FENCE.VIEW.ASYNC.S ;  /* 0x00000000000073c6 */ /* 0x004ea40000000000 */
[----:B--2---:R-:W-:Y:S06]  /*26c0*/  BAR.SYNC.DEFER_BLOCKING 0x0 ;  /* 0x0000000000007b1d */ /* 0x004fec0000010000 */
[----:B------:R3:W-:Y:S01]  /*26d0*/  UTMASTG.2D [UR12], [UR4] ;  /* 0x0000000c040073b5 */ /* 0x0007e20008008000 */
[----:B------:R0:W-:Y:S01]  /*26e0*/  UTMACMDFLUSH ;  /* 0x00000000000079b7 */ /* 0x0001e20000000000 */
[----:B------:R-:W-:-:S04]  /*26f0*/  DEPBAR.LE SB0, 0x0 ;  /* 0x000080000000791a */ /* 0x000fc80000000000 */
[----:B------:R-:W-:Y:S08]  /*2700*/  BAR.SYNC.DEFER_BLOCKING 0x0 ;  /* 0x0000000000007b1d */ /* 0x000ff00000010000 */
[----:B------:R-:W-:Y:S06]  /*2710*/  BAR.SYNC.DEFER_BLOCKING 0x0 ;  /* 0x0000000000007b1d */ /* 0x000fec0000010000 */
[----:B---3--:R-:W-:Y:S05]  /*2720*/  @P2 BRA `(.L_x_63) ;  /* 0x0000000000a02947 */ /* 0x008fea0003800000 */
[----:B------:R-:W2:Y:S01]  /*2730*/  S2UR UR5, SR_CgaCtaId ;  /* 0x00000000000579c3 */ /* 0x000ea20000008800 */
[----:B------:R-:W-:Y:S01]  /*2740*/  NOP ;  /* 0x0000000000007918 */ /* 0x000fe20000000000 */
[----:B------:R-:W-:Y:S01]  /*2750*/  UMOV UR4, 0x50 ;  /* 0x0000005000047882 */ /* 0x000fe20000000000 */
[----:B------:R-:W-:Y:S02]  /*2760*/  IMAD.U32 R0, RZ, RZ, UR25 ;  /* 0x00000019ff007e24 */ /* 0x000fe4000f8e00ff */
[----:B------:R-:W-:Y:S02]  /*2770*/  IMAD.MOV.U32 R3, RZ, RZ, 0xff ;  /* 0x000000ffff037424 */ /* 0x000fe400078e00ff */
[----:B------:R-:W-:Y:S01]  /*2780*/  IMAD.MOV.U32 R7, RZ, RZ, 0x1 ;  /* 0x00000001ff077424 */ /* 0x000fe200078e00ff */
[----:B------:R-:W-:-:S04]  /*2790*/  LOP3.LUT R0, R0, 0xffff, RZ, 0xc0, !PT ;  /* 0x0000ffff00007812 */ /* 0x000fc800078ec0ff */
[----:B------:R-:W-:-:S05]  /*27a0*/  SHF.R.U32.HI R0, RZ, 0x5, R0 ;  /* 0x00000005ff007819 */ /* 0x000fca0000011600 */
[----:B------:R-:W-:Y:S01]  /*27b0*/  VIADD R2, R0, 0x10 ;  /* 0x0000001000027836 */ /* 0x000fe20000000000 */
[----:B------:R-:W-:Y:S01]  /*27c0*/  SHF.L.U32 R0, R3, R0, RZ ;  /* 0x0000000003007219 */ /* 0x000fe200000006ff */
[----:B--2---:R-:W-:-:S03]  /*27d0*/  ULEA UR6, UR5, UR4, 0x18 ;  /* 0x0000000405067291 */ /* 0x004fc6000f8ec0ff */
[----:B------:R-:W-:-:S04]  /*27e0*/  SHF.L.U32 R3, R7, R2, RZ ;  /* 0x0000000207037219 */ /* 0x000fc800000006ff */
[----:B------:R-:W-:Y:S02]  /*27f0*/  LOP3.LUT R0, R3, R0, RZ, 0xfc, !PT ;  /* 0x0000000003007212 */ /* 0x000fe400078efcff */
[----:B------:R-:W2:Y:S02]  /*2800*/  LDS R5, [UR6] ;  /* 0x00000006ff057984 */ /* 0x000ea40008000800 */
[C---:B------:R-:W-:Y:S02]  /*2810*/  LOP3.LUT R2, R0.reuse, 0xffff, RZ, 0xc0, !PT ;  /* 0x0000ffff00027812 */ /* 0x040fe400078ec0ff */
[----:B--2---:R-:W-:-:S04]  /*2820*/  LOP3.LUT R3, R0, 0xffff, R5, 0x80, !PT ;  /* 0x0000ffff00037812 */ /* 0x004fc800078e8005 */
[----:B------:R-:W-:-:S13]  /*2830*/  ISETP.NE.AND P0, PT, R3, R2, PT ;  /* 0x000000020300720c */ /* 0x000fda0003f05270 */
[----:B------:R-:W-:Y:S05]  /*2840*/  @P0 BRA `(.L_x_64) ;  /* 0x0000000000500947 */ /* 0x000fea0003800000 */
[----:B------:R-:W-:Y:S02]  /*2850*/  SHF.R.U32.HI R5, RZ, 0x10, R5 ;  /* 0x00000010ff057819 */ /* 0x000fe40000011605 */
[----:B------:R-:W-:-:S04]  /*2860*/  SHF.R.U32.HI R2, RZ, 0x10, R0 ;  /* 0x00000010ff027819 */ /* 0x000fc80000011600 */
[----:B------:R-:W-:-:S04]  /*2870*/  LOP3.LUT R5, R5, R2, RZ, 0xc0, !PT ;  /* 0x0000000205057212 */ /* 0x000fc800078ec0ff */
[----:B------:R-:W-:-:S13]  /*2880*/  ISETP.NE.AND P0, PT, R5, R2, PT ;  /* 0x000000020500720c */ /* 0x000fda0003f05270 */
[----:B------:R-:W-:Y:S05]  /*2890*/  @P0 BRA `(.L_x_65) ;  /* 0x0000000000300947 */ /* 0x000fea0003800000 */
[----:B------:R-:W-:Y:S01]  /*28a0*/  R2UR UR4, R0 ;  /* 0x00000000000472ca */ /* 0x000fe200000e0000 */
[----:B------:R-:W-:Y:S01]  /*28b0*/  VOTEU.ANY UR5, UPT, PT ;  /* 0x0000000000057886 */ /* 0x000fe200038e0100 */
[----:B------:R-:W2:Y:S01]  /*28c0*/  S2R R0, SR_LANEID ;  /* 0x0000000000007919 */ /* 0x000ea20000000000 */
[----:B------:R-:W-:-:S10]  /*28d0*/  UFLO.U32 UR5, UR5 ;  /* 0x00000005000572bd */ /* 0x000fd400080e0000 */
[----:B------:R-:W-:-:S06]  /*28e0*/  ULOP3.LUT UR4, URZ, UR4, URZ, 0x33, !UPT ;  /* 0x00000004ff047292 */ /* 0x000fcc000f8e33ff */
[----:B------:R-:W-:-:S04]  /*28f0*/  IMAD.U32 R2, RZ, RZ, UR4 ;  /* 0x00000004ff027e24 */ /* 0x000fc8000f8e00ff */
[----:B------:R-:W3:Y:S02]  /*2900*/  REDUX UR7, R2 ;  /* 0x00000000020773c4 */ /* 0x000ee40000000000 */
[----:B------:R4:W-:Y:S01]  /*2910*/  UTCATOMSWS.AND URZ, UR4 ;  /* 0x0000000400ff79e3 */ /* 0x0009e20008000000 */
[----:B--2---:R-:W-:Y:S01]  /*2920*/  ISETP.EQ.U32.AND P0, PT, R0, UR5, PT ;  /* 0x0000000500007c0c */ /* 0x004fe2000bf02070 */
[----:B---3--:R-:W-:-:S12]  /*2930*/  IMAD.U32 R0, RZ, RZ, UR7 ;  /* 0x00000007ff007e24 */ /* 0x008fd8000f8e00ff */
[----:B------:R4:W-:Y:S01]  /*2940*/  @P0 ATOMS.AND RZ, [UR6], R0 ;  /* 0x00000000ffff098c */ /* 0x0009e2000a800006 */
[----:B------:R-:W-:Y:S05]  /*2950*/  BRA `(.L_x_63) ;  /* 0x0000000000147947 */ /* 0x000fea0003800000 */
.L_x_65:
[----:B------:R-:W-:-:S07]  /*2960*/  MOV R2, 0x2980 ;  /* 0x0000298000027802 */ /* 0x000fce0000000f00 */
[----:B-1----:R-:W-:Y:S05]  /*2970*/  CALL.REL.NOINC `($__internal_0_$__cuda_sm10x_tcgen05_guardrail_trap_col_being_dealloced_not_returned_by_alloc) ;  /* 0x0000000000447944 */ /* 0x002fea0003c00000 */
[----:B------:R-:W-:Y:S05]  /*2980*/  BRA `(.L_x_63) ;  /* 0x0000000000087947 */ /* 0x000fea0003800000 */
.L_x_64:
[----:B------:R-:W-:-:S07]  /*2990*/  MOV R2, 0x29b0 ;  /* 0x000029b000027802 */ /* 0x000fce0000000f00 */
[----:B-1----:R-:W-:Y:S05]  /*29a0*/  CALL.REL.NOINC `($__internal_2_$__cuda_sm10x_tcgen05_guardrail_trap_unallocated_columns_being_dealloced) ;  /* 0x0000000000507944 */ /* 0x002fea0003c00000 */
.L_x_63:
[----:B------:R-:W-:Y:S01]  /*29b0*/  NOP ;  /* 0x0000000000007918 */ /* 0x000fe20000000000 */
[----:B----4-:R-:W-:Y:S05]  /*29c0*/  EXIT ;  /* 0x000000000000794d */ /* 0x010fea0003800000 */
.L_x_54:
[----:B------:R-:W2:Y:S02]  /*29d0*/  SYNCS.PHASECHK.TRANS64.TRYWAIT P0, [UR8+0x5000], RZ ;  /* 0x005000ffff0075a7 */ /* 0x000ea40008001108 */
[----:B--2---:R-:W-:Y:S05]  /*29e0*/  @!P0 BRA `(.L_x_54) ;  /* 0xfffffffc00f88947 */ /* 0x004fea000383ffff */
[----:B------:R-:W-:Y:S05]  /*29f0*/  BRA `(.L_x_66) ;  /* 0xfffffff000447947 */ /* 0x000fea000383ffff */
.L_x_56:
[----:B------:R-:W2:Y:S02]  /*2a00*/  SYNCS.PHASECHK.TRANS64.TRYWAIT P1, [UR8+0x5010], RZ ;  /* 0x005010ffff0075a7 */ /* 0x000ea40008021108 */
[----:B--2---:R-:W-:Y:S05]  /*2a10*/  @!P1 BRA `(.L_x_56) ;  /* 0xfffffffc00f89947 */ /* 0x004fea000383ffff */
[----:B------:R-:W-:Y:S05]  /*2a20*/  BRA `(.L_x_67) ;  /* 0xfffffff000887947 */ /* 0x000fea000383ffff */
.L_x_57:
[----:B------:R-:W3:Y:S02]  /*2a30*/  SYNCS.PHASECHK.TRANS64.TRYWAIT P0, [UR8+0x5000], R3 ;  /* 0x00500003ff0075a7 */ /* 0x000ee40008001108 */
[----:B---3--:R-:W-:Y:S05]  /*2a40*/  @!P0 BRA `(.L_x_57) ;  /* 0xfffffffc00f88947 */ /* 0x008fea000383ffff */
[----:B------:R-:W-:Y:S05]  /*2a50*/  BRA `(.L_x_68) ;  /* 0xfffffff000f47947 */ /* 0x000fea000383ffff */
.L_x_59:
[----:B------:R-:W3:Y:S02]  /*2a60*/  SYNCS.PHASECHK.TRANS64.TRYWAIT P0, [UR8+0x5010], R3 ;  /* 0x00501003ff0075a7 */ /* 0x000ee40008001108 */
[----:B---3--:R-:W-:Y:S05]  /*2a70*/  @!P0 BRA `(.L_x_59) ;  /* 0xfffffffc00f88947 */ /* 0x008fea000383ffff */
[----:B------:R-:W-:Y:S05]  /*2a80*/  BRA `(.L_x_69) ;  /* 0xfffffff4002c7947 */ /* 0x000fea000383ffff */
        .weak           $__internal_0_$__cuda_sm10x_tcgen05_guardrail_trap_col_being_dealloced_not_returned_by_alloc
        .type           $__internal_0_$__cuda_sm10x_tcgen05_guardrail_trap_col_being_dealloced_not_returned_by_alloc,@function
        .size           $__internal_0_$__cuda_sm10x_tcgen05_guardrail_trap_col_being_dealloced_not_returned_by_alloc,($__internal_1_$__cuda_sm10x_tcgen05_guardrail_trap_phase_invalid_during_alloc - $__internal_0_$__cuda_sm10x_tcgen05_guardrail_trap_col_being_dealloced_not_returned_by_alloc)
$__internal_0_$__cuda_sm10x_tcgen05_guardrail_trap_col_being_dealloced_not_returned_by_alloc:
[----:B------:R-:W-:Y:S05]  /*2a90*/  BPT.TRAP 0x1 ;  /* 0x000000040000795c */ /* 0x000fea0000300000 */
[----:B------:R-:W-:-:S04]  /*2aa0*/  IMAD.MOV.U32 R3, RZ, RZ, 0x0 ;  /* 0x00000000ff037424 */ /* 0x000fc800078e00ff */
[----:B------:R-:W-:Y:S05]  /*2ab0*/  RET.REL.NODEC R2 `(gluon_tcgen05) ;  /* 0xffffffd402507950 */ /* 0x000fea0003c3ffff */
        .weak           $__internal_1_$__cuda_sm10x_tcgen05_guardrail_trap_phase_invalid_during_alloc
        .type           $__internal_1_$__cuda_sm10x_tcgen05_guardrail_trap_phase_invalid_during_alloc,@function
        .size           $__internal_1_$__cuda_sm10x_tcgen05_guardrail_trap_phase_invalid_during_alloc,($__internal_2_$__cuda_sm10x_tcgen05_guardrail_trap_unallocated_columns_being_dealloced - $__internal_1_$__cuda_sm10x_tcgen05_guardrail_trap_phase_invalid_during_alloc)
$__internal_1_$__cuda_sm10x_tcgen05_guardrail_trap_phase_invalid_during_alloc:
[----:B------:R-:W-:Y:S05]  /*2ac0*/  BPT.TRAP 0x1 ;  /* 0x000000040000795c */ /* 0x000fea0000300000 */
[----:B------:R-:W-:-:S04]  /*2ad0*/  IMAD.MOV.U32 R3, RZ, RZ, 0x0 ;  /* 0x00000000ff037424 */ /* 0x000fc800078e00ff */
[----:B------:R-:W-:Y:S05]  /*2ae0*/  RET.REL.NODEC R2 `(gluon_tcgen05) ;  /* 0xffffffd402447950 */ /* 0x000fea0003c3ffff */
        .weak           $__internal_2_$__cuda_sm10x_tcgen05_guardrail_trap_unallocated_columns_being_dealloced
        .type           $__internal_2_$__cuda_sm10x_tcgen05_guardrail_trap_unallocated_columns_being_dealloced,@function
        .size           $__internal_2_$__cuda_sm10x_tcgen05_guardrail_trap_unallocated_columns_being_dealloced,(.L_x_73 - $__internal_2_$__cuda_sm10x_tcgen05_guardrail_trap_unallocated_columns_being_dealloced)
$__internal_2_$__cuda_sm10x_tcgen05_guardrail_trap_unallocated_columns_being_dealloced:
[----:B------:R-:W-:Y:S05]  /*2af0*/  BPT.TRAP 0x1 ;  /* 0x000000040000795c */ /* 0x000fea0000300000 */
[----:B------:R-:W-:-:S04]  /*2b00*/  IMAD.MOV.U32 R3, RZ, RZ, 0x0 ;  /* 0x00000000ff037424 */ /* 0x000fc800078e00ff */
[----:B------:R-:W-:Y:S05]  /*2b10*/  RET.REL.NODEC R2 `(gluon_tcgen05) ;  /* 0xffffffd402387950 */ /* 0x000fea0003c3ffff */
.L_x_70:
[----:B------:R-:W-:-:S00]  /*2b20*/  BRA `(.L_x_70) ;  /* 0xfffffffc00fc7947 */ /* 0x000fc0000383ffff */
[----:B------:R-:W-:-:S00]  /*2b30*/  NOP ;  /* 0x0000000000007918 */ /* 0x000fc00000000000 */
        /* <DEDUP_REMOVED lines=12> */
.L_x_73:


//--------------------- .nv.shared.gluon_tcgen05  --------------------------
	.section	.nv.shared.gluon_tcgen05,"aw",@nobits
	.sectionflags	@""
	.align	16
	.zero		1024


//--------------------- .nv.shared.reserved.0     --------------------------
	.section	.nv.shared.reserved.0,"aw",@nobits
	.align	8
	.weak		__nv_reservedSMEM_offset_0_alias
	.size		__nv_reservedSMEM_offset_0_alias, 0, 64
	.other		__nv_reservedSMEM_offset_0_alias,@"STO_CUDA_RESERVED_SHARED STV_DEFAULT"
__nv_reservedSMEM_offset_0_alias:
	.zero		0
.nv.shared.reserved.0:
	.zero		64
	.weak		__nv_reservedSMEM_allocation_phase
	.type		__nv_reservedSMEM_allocation_phase,@object
	.size		__nv_reservedSMEM_allocation_phase,(.L_0 - __nv_reservedSMEM_allocation_phase)
__nv_reservedSMEM_allocation_phase:
	.zero		1
.L_0:
	.zero		7
	.weak		__nv_reservedSMEM_devtool_atexit_pc
	.type		__nv_reservedSMEM_devtool_atexit_pc,@object
	.size		__nv_reservedSMEM_devtool_atexit_pc,(__nv_reservedSMEM_allocation_mask - __nv_reservedSMEM_devtool_atexit_pc)
__nv_reservedSMEM_devtool_atexit_pc:
	.zero		8
	.weak		__nv_reservedSMEM_allocation_mask
	.type		__nv_reservedSMEM_allocation_mask,@object
	.size		__nv_reservedSMEM_allocation_mask,(.L_2 - __nv_reservedSMEM_allocation_mask)
__nv_reservedSMEM_allocation_mask:
	.zero		4
.L_2:


//--------------------- .nv.constant0.gluon_tcgen05 --------------------------
	.section	.nv.constant0.gluon_tcgen05,"a",@progbits
	.sectionflags	@""
	.align	4
.nv.constant0.gluon_tcgen05:
	.zero		976


//--------------------- SYMBOLS --------------------------

	.type		.nv.reservedSmem.offset0,@object
	.size		.nv.reservedSmem.offset0,0x4
	.type		.nv.reservedSmem.cap,@object
	.size		.nv.reservedSmem.cap,0x4
